//
// Generated by NVIDIA NVVM Compiler
//
// Compiler Build ID: CL-36424714
// Cuda compilation tools, release 13.0, V13.0.88
// Based on NVVM 20.0.0
//

.version 9.0
.target sm_100
.address_size 64

	// .globl	_Z18max_pool3d_forwardiiiiiPKiS0_PKfPfPi

.visible .entry _Z18max_pool3d_forwardiiiiiPKiS0_PKfPfPi(
	.param .u32 _Z18max_pool3d_forwardiiiiiPKiS0_PKfPfPi_param_0,
	.param .u32 _Z18max_pool3d_forwardiiiiiPKiS0_PKfPfPi_param_1,
	.param .u32 _Z18max_pool3d_forwardiiiiiPKiS0_PKfPfPi_param_2,
	.param .u32 _Z18max_pool3d_forwardiiiiiPKiS0_PKfPfPi_param_3,
	.param .u32 _Z18max_pool3d_forwardiiiiiPKiS0_PKfPfPi_param_4,
	.param .u64 .ptr .align 1 _Z18max_pool3d_forwardiiiiiPKiS0_PKfPfPi_param_5,
	.param .u64 .ptr .align 1 _Z18max_pool3d_forwardiiiiiPKiS0_PKfPfPi_param_6,
	.param .u64 .ptr .align 1 _Z18max_pool3d_forwardiiiiiPKiS0_PKfPfPi_param_7,
	.param .u64 .ptr .align 1 _Z18max_pool3d_forwardiiiiiPKiS0_PKfPfPi_param_8,
	.param .u64 .ptr .align 1 _Z18max_pool3d_forwardiiiiiPKiS0_PKfPfPi_param_9
)
{
	.reg .pred 	%p<20>;
	.reg .b32 	%r<71>;
	.reg .b32 	%f<21>;
	.reg .b64 	%rd<40>;

	ld.param.u32 	%r33, [_Z18max_pool3d_forwardiiiiiPKiS0_PKfPfPi_param_0];
	ld.param.u32 	%r35, [_Z18max_pool3d_forwardiiiiiPKiS0_PKfPfPi_param_2];
	ld.param.u32 	%r36, [_Z18max_pool3d_forwardiiiiiPKiS0_PKfPfPi_param_3];
	ld.param.u64 	%rd13, [_Z18max_pool3d_forwardiiiiiPKiS0_PKfPfPi_param_5];
	ld.param.u64 	%rd10, [_Z18max_pool3d_forwardiiiiiPKiS0_PKfPfPi_param_6];
	ld.param.u64 	%rd14, [_Z18max_pool3d_forwardiiiiiPKiS0_PKfPfPi_param_7];
	ld.param.u64 	%rd12, [_Z18max_pool3d_forwardiiiiiPKiS0_PKfPfPi_param_9];
	cvta.to.global.u64 	%rd1, %rd14;
	cvta.to.global.u64 	%rd2, %rd13;
	mov.u32 	%r65, %ctaid.x;
	setp.ge.s32 	%p1, %r65, %r33;
	@%p1 bra 	$L__BB0_31;
	mov.u32 	%r2, %tid.x;
	mul.lo.s32 	%r3, %r36, %r35;
	mov.u32 	%r4, %ntid.x;
	add.s64 	%rd3, %rd2, 8;
	cvta.to.global.u64 	%rd4, %rd10;
	cvta.to.global.u64 	%rd5, %rd12;
$L__BB0_2:
	setp.ge.s32 	%p2, %r2, %r3;
	@%p2 bra 	$L__BB0_30;
	ld.param.u32 	%r63, [_Z18max_pool3d_forwardiiiiiPKiS0_PKfPfPi_param_1];
	mul.lo.s32 	%r6, %r65, %r35;
	mul.lo.s32 	%r7, %r65, %r63;
	mul.lo.s32 	%r8, %r6, %r36;
	mov.u32 	%r66, %r2;
$L__BB0_4:
	div.s32 	%r38, %r66, %r36;
	mul.lo.s32 	%r39, %r38, %r36;
	sub.s32 	%r10, %r66, %r39;
	add.s32 	%r11, %r38, %r6;
	mul.wide.s32 	%rd15, %r11, 4;
	add.s64 	%rd16, %rd4, %rd15;
	ld.global.u32 	%r12, [%rd16];
	setp.lt.s32 	%p3, %r12, 1;
	@%p3 bra 	$L__BB0_29;
	ld.param.u64 	%rd39, [_Z18max_pool3d_forwardiiiiiPKiS0_PKfPfPi_param_8];
	ld.param.u32 	%r64, [_Z18max_pool3d_forwardiiiiiPKiS0_PKfPfPi_param_4];
	mul.lo.s32 	%r13, %r11, %r64;
	add.s32 	%r41, %r66, %r8;
	cvta.to.global.u64 	%rd17, %rd39;
	mul.wide.s32 	%rd18, %r41, 4;
	add.s64 	%rd6, %rd17, %rd18;
	add.s64 	%rd7, %rd5, %rd18;
	and.b32  	%r14, %r12, 3;
	setp.lt.u32 	%p4, %r12, 4;
	mov.b32 	%r70, 0;
	@%p4 bra 	$L__BB0_18;
	and.b32  	%r70, %r12, 2147483644;
	neg.s32 	%r68, %r70;
	mov.b32 	%r69, 0;
	mov.u32 	%r67, %r13;
$L__BB0_7:
	mul.wide.s32 	%rd19, %r67, 4;
	add.s64 	%rd8, %rd3, %rd19;
	ld.global.u32 	%r20, [%rd8+-8];
	setp.ne.s32 	%p5, %r69, 0;
	@%p5 bra 	$L__BB0_9;
	add.s32 	%r45, %r20, %r7;
	mad.lo.s32 	%r46, %r45, %r36, %r10;
	mul.wide.s32 	%rd22, %r46, 4;
	add.s64 	%rd23, %rd1, %rd22;
	ld.global.f32 	%f14, [%rd23];
	st.global.f32 	[%rd6], %f14;
	st.global.u32 	[%rd7], %r20;
	bra.uni 	$L__BB0_11;
$L__BB0_9:
	add.s32 	%r43, %r20, %r7;
	mad.lo.s32 	%r44, %r43, %r36, %r10;
	mul.wide.s32 	%rd20, %r44, 4;
	add.s64 	%rd21, %rd1, %rd20;
	ld.global.f32 	%f1, [%rd21];
	ld.global.f32 	%f13, [%rd6];
	setp.leu.f32 	%p6, %f1, %f13;
	@%p6 bra 	$L__BB0_11;
	st.global.f32 	[%rd6], %f1;
	st.global.u32 	[%rd7], %r20;
$L__BB0_11:
	ld.global.u32 	%r21, [%rd8+-4];
	add.s32 	%r47, %r21, %r7;
	mad.lo.s32 	%r48, %r47, %r36, %r10;
	mul.wide.s32 	%rd24, %r48, 4;
	add.s64 	%rd25, %rd1, %rd24;
	ld.global.f32 	%f2, [%rd25];
	ld.global.f32 	%f20, [%rd6];
	setp.leu.f32 	%p7, %f2, %f20;
	@%p7 bra 	$L__BB0_13;
	st.global.f32 	[%rd6], %f2;
	st.global.u32 	[%rd7], %r21;
	ld.global.f32 	%f20, [%rd6];
$L__BB0_13:
	ld.global.u32 	%r22, [%rd8];
	add.s32 	%r49, %r22, %r7;
	mad.lo.s32 	%r50, %r49, %r36, %r10;
	mul.wide.s32 	%rd26, %r50, 4;
	add.s64 	%rd27, %rd1, %rd26;
	ld.global.f32 	%f6, [%rd27];
	setp.leu.f32 	%p8, %f6, %f20;
	@%p8 bra 	$L__BB0_15;
	st.global.f32 	[%rd6], %f6;
	st.global.u32 	[%rd7], %r22;
	ld.global.f32 	%f20, [%rd6];
$L__BB0_15:
	ld.global.u32 	%r23, [%rd8+4];
	add.s32 	%r51, %r23, %r7;
	mad.lo.s32 	%r52, %r51, %r36, %r10;
	mul.wide.s32 	%rd28, %r52, 4;
	add.s64 	%rd29, %rd1, %rd28;
	ld.global.f32 	%f9, [%rd29];
	setp.leu.f32 	%p9, %f9, %f20;
	@%p9 bra 	$L__BB0_17;
	st.global.f32 	[%rd6], %f9;
	st.global.u32 	[%rd7], %r23;
$L__BB0_17:
	add.s32 	%r69, %r69, 4;
	add.s32 	%r68, %r68, 4;
	add.s32 	%r67, %r67, 4;
	setp.ne.s32 	%p10, %r68, 0;
	@%p10 bra 	$L__BB0_7;
$L__BB0_18:
	setp.eq.s32 	%p11, %r14, 0;
	@%p11 bra 	$L__BB0_29;
	add.s32 	%r53, %r70, %r13;
	mul.wide.s32 	%rd30, %r53, 4;
	add.s64 	%rd9, %rd2, %rd30;
	ld.global.u32 	%r28, [%rd9];
	setp.eq.s32 	%p12, %r70, 0;
	@%p12 bra 	$L__BB0_22;
	add.s32 	%r54, %r28, %r7;
	mad.lo.s32 	%r55, %r54, %r36, %r10;
	mul.wide.s32 	%rd31, %r55, 4;
	add.s64 	%rd32, %rd1, %rd31;
	ld.global.f32 	%f10, [%rd32];
	ld.global.f32 	%f15, [%rd6];
	setp.leu.f32 	%p13, %f10, %f15;
	@%p13 bra 	$L__BB0_23;
	st.global.f32 	[%rd6], %f10;
	st.global.u32 	[%rd7], %r28;
	bra.uni 	$L__BB0_23;
$L__BB0_22:
	add.s32 	%r56, %r28, %r7;
	mad.lo.s32 	%r57, %r56, %r36, %r10;
	mul.wide.s32 	%rd33, %r57, 4;
	add.s64 	%rd34, %rd1, %rd33;
	ld.global.f32 	%f16, [%rd34];
	st.global.f32 	[%rd6], %f16;
	st.global.u32 	[%rd7], %r28;
$L__BB0_23:
	setp.eq.s32 	%p14, %r14, 1;
	@%p14 bra 	$L__BB0_29;
	ld.global.u32 	%r29, [%rd9+4];
	add.s32 	%r58, %r29, %r7;
	mad.lo.s32 	%r59, %r58, %r36, %r10;
	mul.wide.s32 	%rd35, %r59, 4;
	add.s64 	%rd36, %rd1, %rd35;
	ld.global.f32 	%f11, [%rd36];
	ld.global.f32 	%f17, [%rd6];
	setp.leu.f32 	%p15, %f11, %f17;
	@%p15 bra 	$L__BB0_26;
	st.global.f32 	[%rd6], %f11;
	st.global.u32 	[%rd7], %r29;
$L__BB0_26:
	setp.eq.s32 	%p16, %r14, 2;
	@%p16 bra 	$L__BB0_29;
	ld.global.u32 	%r30, [%rd9+8];
	add.s32 	%r60, %r30, %r7;
	mad.lo.s32 	%r61, %r60, %r36, %r10;
	mul.wide.s32 	%rd37, %r61, 4;
	add.s64 	%rd38, %rd1, %rd37;
	ld.global.f32 	%f12, [%rd38];
	ld.global.f32 	%f18, [%rd6];
	setp.leu.f32 	%p17, %f12, %f18;
	@%p17 bra 	$L__BB0_29;
	st.global.f32 	[%rd6], %f12;
	st.global.u32 	[%rd7], %r30;
$L__BB0_29:
	add.s32 	%r66, %r66, %r4;
	setp.lt.s32 	%p18, %r66, %r3;
	@%p18 bra 	$L__BB0_4;
$L__BB0_30:
	mov.u32 	%r62, %nctaid.x;
	add.s32 	%r65, %r65, %r62;
	setp.lt.s32 	%p19, %r65, %r33;
	@%p19 bra 	$L__BB0_2;
$L__BB0_31:
	ret;

}
	// .globl	_Z19max_pool3d_backwardiiiiPKiPKfPf
.visible .entry _Z19max_pool3d_backwardiiiiPKiPKfPf(
	.param .u32 _Z19max_pool3d_backwardiiiiPKiPKfPf_param_0,
	.param .u32 _Z19max_pool3d_backwardiiiiPKiPKfPf_param_1,
	.param .u32 _Z19max_pool3d_backwardiiiiPKiPKfPf_param_2,
	.param .u32 _Z19max_pool3d_backwardiiiiPKiPKfPf_param_3,
	.param .u64 .ptr .align 1 _Z19max_pool3d_backwardiiiiPKiPKfPf_param_4,
	.param .u64 .ptr .align 1 _Z19max_pool3d_backwardiiiiPKiPKfPf_param_5,
	.param .u64 .ptr .align 1 _Z19max_pool3d_backwardiiiiPKiPKfPf_param_6
)
{
	.reg .pred 	%p<5>;
	.reg .b32 	%r<23>;
	.reg .b32 	%f<3>;
	.reg .b64 	%rd<12>;

	ld.param.u32 	%r12, [_Z19max_pool3d_backwardiiiiPKiPKfPf_param_0];
	ld.param.u32 	%r13, [_Z19max_pool3d_backwardiiiiPKiPKfPf_param_1];
	ld.param.u32 	%r14, [_Z19max_pool3d_backwardiiiiPKiPKfPf_param_2];
	ld.param.u32 	%r15, [_Z19max_pool3d_backwardiiiiPKiPKfPf_param_3];
	ld.param.u64 	%rd4, [_Z19max_pool3d_backwardiiiiPKiPKfPf_param_4];
	ld.param.u64 	%rd5, [_Z19max_pool3d_backwardiiiiPKiPKfPf_param_5];
	ld.param.u64 	%rd6, [_Z19max_pool3d_backwardiiiiPKiPKfPf_param_6];
	mov.u32 	%r21, %ctaid.x;
	setp.ge.s32 	%p1, %r21, %r12;
	@%p1 bra 	$L__BB1_6;
	mov.u32 	%r2, %tid.x;
	mul.lo.s32 	%r3, %r15, %r14;
	mov.u32 	%r4, %ntid.x;
	mov.u32 	%r5, %nctaid.x;
	cvta.to.global.u64 	%rd1, %rd4;
	cvta.to.global.u64 	%rd2, %rd5;
	cvta.to.global.u64 	%rd3, %rd6;
$L__BB1_2:
	setp.ge.s32 	%p2, %r2, %r3;
	@%p2 bra 	$L__BB1_5;
	mul.lo.s32 	%r7, %r3, %r21;
	mul.lo.s32 	%r8, %r21, %r13;
	mov.u32 	%r22, %r2;
$L__BB1_4:
	rem.s32 	%r16, %r22, %r15;
	add.s32 	%r17, %r22, %r7;
	mul.wide.s32 	%rd7, %r17, 4;
	add.s64 	%rd8, %rd1, %rd7;
	ld.global.u32 	%r18, [%rd8];
	add.s32 	%r19, %r18, %r8;
	mad.lo.s32 	%r20, %r19, %r15, %r16;
	mul.wide.s32 	%rd9, %r20, 4;
	add.s64 	%rd10, %rd3, %rd9;
	add.s64 	%rd11, %rd2, %rd7;
	ld.global.f32 	%f1, [%rd11];
	atom.global.add.f32 	%f2, [%rd10], %f1;
	add.s32 	%r22, %r22, %r4;
	setp.lt.s32 	%p3, %r22, %r3;
	@%p3 bra 	$L__BB1_4;
$L__BB1_5:
	add.s32 	%r21, %r21, %r5;
	setp.lt.s32 	%p4, %r21, %r12;
	@%p4 bra 	$L__BB1_2;
$L__BB1_6:
	ret;

}
	// .globl	_Z18avg_pool3d_forwardiiiiiPKiS0_PKfPf
.visible .entry _Z18avg_pool3d_forwardiiiiiPKiS0_PKfPf(
	.param .u32 _Z18avg_pool3d_forwardiiiiiPKiS0_PKfPf_param_0,
	.param .u32 _Z18avg_pool3d_forwardiiiiiPKiS0_PKfPf_param_1,
	.param .u32 _Z18avg_pool3d_forwardiiiiiPKiS0_PKfPf_param_2,
	.param .u32 _Z18avg_pool3d_forwardiiiiiPKiS0_PKfPf_param_3,
	.param .u32 _Z18avg_pool3d_forwardiiiiiPKiS0_PKfPf_param_4,
	.param .u64 .ptr .align 1 _Z18avg_pool3d_forwardiiiiiPKiS0_PKfPf_param_5,
	.param .u64 .ptr .align 1 _Z18avg_pool3d_forwardiiiiiPKiS0_PKfPf_param_6,
	.param .u64 .ptr .align 1 _Z18avg_pool3d_forwardiiiiiPKiS0_PKfPf_param_7,
	.param .u64 .ptr .align 1 _Z18avg_pool3d_forwardiiiiiPKiS0_PKfPf_param_8
)
{
	.reg .pred 	%p<11>;
	.reg .b32 	%r<64>;
	.reg .b32 	%f<28>;
	.reg .b64 	%rd<33>;

	ld.param.u32 	%r22, [_Z18avg_pool3d_forwardiiiiiPKiS0_PKfPf_param_0];
	ld.param.u32 	%r25, [_Z18avg_pool3d_forwardiiiiiPKiS0_PKfPf_param_3];
	ld.param.u64 	%rd9, [_Z18avg_pool3d_forwardiiiiiPKiS0_PKfPf_param_5];
	ld.param.u64 	%rd7, [_Z18avg_pool3d_forwardiiiiiPKiS0_PKfPf_param_6];
	ld.param.u64 	%rd10, [_Z18avg_pool3d_forwardiiiiiPKiS0_PKfPf_param_7];
	cvta.to.global.u64 	%rd1, %rd10;
	cvta.to.global.u64 	%rd2, %rd9;
	mov.u32 	%r59, %ctaid.x;
	setp.ge.s32 	%p1, %r59, %r22;
	@%p1 bra 	$L__BB2_14;
	ld.param.u32 	%r56, [_Z18avg_pool3d_forwardiiiiiPKiS0_PKfPf_param_2];
	mov.u32 	%r2, %tid.x;
	mul.lo.s32 	%r3, %r25, %r56;
	add.s64 	%rd3, %rd2, 8;
	cvta.to.global.u64 	%rd4, %rd7;
$L__BB2_2:
	setp.ge.s32 	%p2, %r2, %r3;
	@%p2 bra 	$L__BB2_13;
	ld.param.u32 	%r57, [_Z18avg_pool3d_forwardiiiiiPKiS0_PKfPf_param_2];
	ld.param.u32 	%r55, [_Z18avg_pool3d_forwardiiiiiPKiS0_PKfPf_param_1];
	mul.lo.s32 	%r5, %r59, %r57;
	mul.lo.s32 	%r6, %r59, %r55;
	mov.u32 	%r60, %r2;
$L__BB2_4:
	div.s32 	%r27, %r60, %r25;
	mul.lo.s32 	%r28, %r27, %r25;
	sub.s32 	%r8, %r60, %r28;
	add.s32 	%r9, %r27, %r5;
	mul.wide.s32 	%rd11, %r9, 4;
	add.s64 	%rd12, %rd4, %rd11;
	ld.global.u32 	%r10, [%rd12];
	setp.lt.s32 	%p3, %r10, 1;
	@%p3 bra 	$L__BB2_12;
	ld.param.u64 	%rd32, [_Z18avg_pool3d_forwardiiiiiPKiS0_PKfPf_param_8];
	ld.param.u32 	%r58, [_Z18avg_pool3d_forwardiiiiiPKiS0_PKfPf_param_4];
	mul.lo.s32 	%r11, %r9, %r58;
	cvt.rn.f32.u32 	%f1, %r10;
	mad.lo.s32 	%r30, %r5, %r25, %r60;
	cvta.to.global.u64 	%rd13, %rd32;
	mul.wide.s32 	%rd14, %r30, 4;
	add.s64 	%rd5, %rd13, %rd14;
	ld.global.f32 	%f27, [%rd5];
	and.b32  	%r12, %r10, 3;
	setp.lt.u32 	%p4, %r10, 4;
	mov.b32 	%r63, 0;
	@%p4 bra 	$L__BB2_8;
	and.b32  	%r63, %r10, 2147483644;
	neg.s32 	%r62, %r63;
	mov.u32 	%r61, %r11;
$L__BB2_7:
	mul.wide.s32 	%rd15, %r61, 4;
	add.s64 	%rd16, %rd3, %rd15;
	ld.global.u32 	%r31, [%rd16+-8];
	add.s32 	%r32, %r31, %r6;
	mad.lo.s32 	%r33, %r32, %r25, %r8;
	mul.wide.s32 	%rd17, %r33, 4;
	add.s64 	%rd18, %rd1, %rd17;
	ld.global.f32 	%f8, [%rd18];
	div.rn.f32 	%f9, %f8, %f1;
	add.f32 	%f10, %f27, %f9;
	st.global.f32 	[%rd5], %f10;
	ld.global.u32 	%r34, [%rd16+-4];
	add.s32 	%r35, %r34, %r6;
	mad.lo.s32 	%r36, %r35, %r25, %r8;
	mul.wide.s32 	%rd19, %r36, 4;
	add.s64 	%rd20, %rd1, %rd19;
	ld.global.f32 	%f11, [%rd20];
	div.rn.f32 	%f12, %f11, %f1;
	add.f32 	%f13, %f10, %f12;
	st.global.f32 	[%rd5], %f13;
	ld.global.u32 	%r37, [%rd16];
	add.s32 	%r38, %r37, %r6;
	mad.lo.s32 	%r39, %r38, %r25, %r8;
	mul.wide.s32 	%rd21, %r39, 4;
	add.s64 	%rd22, %rd1, %rd21;
	ld.global.f32 	%f14, [%rd22];
	div.rn.f32 	%f15, %f14, %f1;
	add.f32 	%f16, %f13, %f15;
	st.global.f32 	[%rd5], %f16;
	ld.global.u32 	%r40, [%rd16+4];
	add.s32 	%r41, %r40, %r6;
	mad.lo.s32 	%r42, %r41, %r25, %r8;
	mul.wide.s32 	%rd23, %r42, 4;
	add.s64 	%rd24, %rd1, %rd23;
	ld.global.f32 	%f17, [%rd24];
	div.rn.f32 	%f18, %f17, %f1;
	add.f32 	%f27, %f16, %f18;
	st.global.f32 	[%rd5], %f27;
	add.s32 	%r62, %r62, 4;
	add.s32 	%r61, %r61, 4;
	setp.ne.s32 	%p5, %r62, 0;
	@%p5 bra 	$L__BB2_7;
$L__BB2_8:
	setp.eq.s32 	%p6, %r12, 0;
	@%p6 bra 	$L__BB2_12;
	add.s32 	%r43, %r63, %r11;
	mul.wide.s32 	%rd25, %r43, 4;
	add.s64 	%rd6, %rd2, %rd25;
	ld.global.u32 	%r44, [%rd6];
	add.s32 	%r45, %r44, %r6;
	mad.lo.s32 	%r46, %r45, %r25, %r8;
	mul.wide.s32 	%rd26, %r46, 4;
	add.s64 	%rd27, %rd1, %rd26;
	ld.global.f32 	%f19, [%rd27];
	div.rn.f32 	%f20, %f19, %f1;
	add.f32 	%f6, %f27, %f20;
	st.global.f32 	[%rd5], %f6;
	setp.eq.s32 	%p7, %r12, 1;
	@%p7 bra 	$L__BB2_12;
	ld.global.u32 	%r47, [%rd6+4];
	add.s32 	%r48, %r47, %r6;
	mad.lo.s32 	%r49, %r48, %r25, %r8;
	mul.wide.s32 	%rd28, %r49, 4;
	add.s64 	%rd29, %rd1, %rd28;
	ld.global.f32 	%f21, [%rd29];
	div.rn.f32 	%f22, %f21, %f1;
	add.f32 	%f7, %f6, %f22;
	st.global.f32 	[%rd5], %f7;
	setp.eq.s32 	%p8, %r12, 2;
	@%p8 bra 	$L__BB2_12;
	ld.global.u32 	%r50, [%rd6+8];
	add.s32 	%r51, %r50, %r6;
	mad.lo.s32 	%r52, %r51, %r25, %r8;
	mul.wide.s32 	%rd30, %r52, 4;
	add.s64 	%rd31, %rd1, %rd30;
	ld.global.f32 	%f23, [%rd31];
	div.rn.f32 	%f24, %f23, %f1;
	add.f32 	%f25, %f7, %f24;
	st.global.f32 	[%rd5], %f25;
$L__BB2_12:
	mov.u32 	%r53, %ntid.x;
	add.s32 	%r60, %r60, %r53;
	setp.lt.s32 	%p9, %r60, %r3;
	@%p9 bra 	$L__BB2_4;
$L__BB2_13:
	mov.u32 	%r54, %nctaid.x;
	add.s32 	%r59, %r59, %r54;
	setp.lt.s32 	%p10, %r59, %r22;
	@%p10 bra 	$L__BB2_2;
$L__BB2_14:
	ret;

}
	// .globl	_Z19avg_pool3d_backwardiiiiiPKiS0_PKfPf
.visible .entry _Z19avg_pool3d_backwardiiiiiPKiS0_PKfPf(
	.param .u32 _Z19avg_pool3d_backwardiiiiiPKiS0_PKfPf_param_0,
	.param .u32 _Z19avg_pool3d_backwardiiiiiPKiS0_PKfPf_param_1,
	.param .u32 _Z19avg_pool3d_backwardiiiiiPKiS0_PKfPf_param_2,
	.param .u32 _Z19avg_pool3d_backwardiiiiiPKiS0_PKfPf_param_3,
	.param .u32 _Z19avg_pool3d_backwardiiiiiPKiS0_PKfPf_param_4,
	.param .u64 .ptr .align 1 _Z19avg_pool3d_backwardiiiiiPKiS0_PKfPf_param_5,
	.param .u64 .ptr .align 1 _Z19avg_pool3d_backwardiiiiiPKiS0_PKfPf_param_6,
	.param .u64 .ptr .align 1 _Z19avg_pool3d_backwardiiiiiPKiS0_PKfPf_param_7,
	.param .u64 .ptr .align 1 _Z19avg_pool3d_backwardiiiiiPKiS0_PKfPf_param_8
)
{
	.reg .pred 	%p<14>;
	.reg .b32 	%r<97>;
	.reg .b32 	%f<47>;
	.reg .b64 	%rd<53>;

	ld.param.u32 	%r29, [_Z19avg_pool3d_backwardiiiiiPKiS0_PKfPf_param_0];
	ld.param.u32 	%r31, [_Z19avg_pool3d_backwardiiiiiPKiS0_PKfPf_param_2];
	ld.param.u32 	%r32, [_Z19avg_pool3d_backwardiiiiiPKiS0_PKfPf_param_3];
	ld.param.u64 	%rd8, [_Z19avg_pool3d_backwardiiiiiPKiS0_PKfPf_param_5];
	ld.param.u64 	%rd6, [_Z19avg_pool3d_backwardiiiiiPKiS0_PKfPf_param_6];
	ld.param.u64 	%rd9, [_Z19avg_pool3d_backwardiiiiiPKiS0_PKfPf_param_8];
	cvta.to.global.u64 	%rd1, %rd9;
	cvta.to.global.u64 	%rd2, %rd8;
	mov.u32 	%r90, %ctaid.x;
	setp.ge.s32 	%p1, %r90, %r29;
	@%p1 bra 	$L__BB3_18;
	mov.u32 	%r2, %tid.x;
	mul.lo.s32 	%r3, %r32, %r31;
	mov.u32 	%r4, %ntid.x;
	add.s64 	%rd3, %rd2, 16;
	cvta.to.global.u64 	%rd4, %rd6;
$L__BB3_2:
	setp.ge.s32 	%p2, %r2, %r3;
	@%p2 bra 	$L__BB3_17;
	ld.param.u32 	%r88, [_Z19avg_pool3d_backwardiiiiiPKiS0_PKfPf_param_1];
	mul.lo.s32 	%r6, %r90, %r31;
	mul.lo.s32 	%r7, %r90, %r88;
	mul.lo.s32 	%r8, %r6, %r32;
	mov.u32 	%r91, %r2;
$L__BB3_4:
	div.s32 	%r34, %r91, %r32;
	mul.lo.s32 	%r35, %r34, %r32;
	sub.s32 	%r10, %r91, %r35;
	add.s32 	%r11, %r34, %r6;
	mul.wide.s32 	%rd10, %r11, 4;
	add.s64 	%rd11, %rd4, %rd10;
	ld.global.u32 	%r12, [%rd11];
	setp.lt.s32 	%p3, %r12, 1;
	@%p3 bra 	$L__BB3_16;
	ld.param.u64 	%rd52, [_Z19avg_pool3d_backwardiiiiiPKiS0_PKfPf_param_7];
	ld.param.u32 	%r89, [_Z19avg_pool3d_backwardiiiiiPKiS0_PKfPf_param_4];
	mul.lo.s32 	%r13, %r11, %r89;
	add.s32 	%r37, %r91, %r8;
	cvta.to.global.u64 	%rd12, %rd52;
	mul.wide.s32 	%rd13, %r37, 4;
	add.s64 	%rd5, %rd12, %rd13;
	cvt.rn.f32.u32 	%f1, %r12;
	setp.lt.u32 	%p4, %r12, 8;
	mov.b32 	%r95, 0;
	@%p4 bra 	$L__BB3_8;
	and.b32  	%r95, %r12, 2147483640;
	neg.s32 	%r93, %r95;
	mov.u32 	%r92, %r13;
$L__BB3_7:
	.pragma "nounroll";
	mul.wide.s32 	%rd14, %r92, 4;
	add.s64 	%rd15, %rd3, %rd14;
	ld.global.u32 	%r38, [%rd15+-16];
	add.s32 	%r39, %r38, %r7;
	mad.lo.s32 	%r40, %r39, %r32, %r10;
	mul.wide.s32 	%rd16, %r40, 4;
	add.s64 	%rd17, %rd1, %rd16;
	ld.global.f32 	%f2, [%rd5];
	div.rn.f32 	%f3, %f2, %f1;
	atom.global.add.f32 	%f4, [%rd17], %f3;
	ld.global.u32 	%r41, [%rd15+-12];
	add.s32 	%r42, %r41, %r7;
	mad.lo.s32 	%r43, %r42, %r32, %r10;
	mul.wide.s32 	%rd18, %r43, 4;
	add.s64 	%rd19, %rd1, %rd18;
	ld.global.f32 	%f5, [%rd5];
	div.rn.f32 	%f6, %f5, %f1;
	atom.global.add.f32 	%f7, [%rd19], %f6;
	ld.global.u32 	%r44, [%rd15+-8];
	add.s32 	%r45, %r44, %r7;
	mad.lo.s32 	%r46, %r45, %r32, %r10;
	mul.wide.s32 	%rd20, %r46, 4;
	add.s64 	%rd21, %rd1, %rd20;
	ld.global.f32 	%f8, [%rd5];
	div.rn.f32 	%f9, %f8, %f1;
	atom.global.add.f32 	%f10, [%rd21], %f9;
	ld.global.u32 	%r47, [%rd15+-4];
	add.s32 	%r48, %r47, %r7;
	mad.lo.s32 	%r49, %r48, %r32, %r10;
	mul.wide.s32 	%rd22, %r49, 4;
	add.s64 	%rd23, %rd1, %rd22;
	ld.global.f32 	%f11, [%rd5];
	div.rn.f32 	%f12, %f11, %f1;
	atom.global.add.f32 	%f13, [%rd23], %f12;
	ld.global.u32 	%r50, [%rd15];
	add.s32 	%r51, %r50, %r7;
	mad.lo.s32 	%r52, %r51, %r32, %r10;
	mul.wide.s32 	%rd24, %r52, 4;
	add.s64 	%rd25, %rd1, %rd24;
	ld.global.f32 	%f14, [%rd5];
	div.rn.f32 	%f15, %f14, %f1;
	atom.global.add.f32 	%f16, [%rd25], %f15;
	ld.global.u32 	%r53, [%rd15+4];
	add.s32 	%r54, %r53, %r7;
	mad.lo.s32 	%r55, %r54, %r32, %r10;
	mul.wide.s32 	%rd26, %r55, 4;
	add.s64 	%rd27, %rd1, %rd26;
	ld.global.f32 	%f17, [%rd5];
	div.rn.f32 	%f18, %f17, %f1;
	atom.global.add.f32 	%f19, [%rd27], %f18;
	ld.global.u32 	%r56, [%rd15+8];
	add.s32 	%r57, %r56, %r7;
	mad.lo.s32 	%r58, %r57, %r32, %r10;
	mul.wide.s32 	%rd28, %r58, 4;
	add.s64 	%rd29, %rd1, %rd28;
	ld.global.f32 	%f20, [%rd5];
	div.rn.f32 	%f21, %f20, %f1;
	atom.global.add.f32 	%f22, [%rd29], %f21;
	ld.global.u32 	%r59, [%rd15+12];
	add.s32 	%r60, %r59, %r7;
	mad.lo.s32 	%r61, %r60, %r32, %r10;
	mul.wide.s32 	%rd30, %r61, 4;
	add.s64 	%rd31, %rd1, %rd30;
	ld.global.f32 	%f23, [%rd5];
	div.rn.f32 	%f24, %f23, %f1;
	atom.global.add.f32 	%f25, [%rd31], %f24;
	add.s32 	%r93, %r93, 8;
	add.s32 	%r92, %r92, 8;
	setp.ne.s32 	%p5, %r93, 0;
	@%p5 bra 	$L__BB3_7;
$L__BB3_8:
	and.b32  	%r21, %r12, 7;
	setp.eq.s32 	%p6, %r21, 0;
	@%p6 bra 	$L__BB3_16;
	and.b32  	%r22, %r12, 3;
	setp.lt.u32 	%p7, %r21, 4;
	@%p7 bra 	$L__BB3_11;
	add.s32 	%r62, %r95, %r13;
	mul.wide.s32 	%rd32, %r62, 4;
	add.s64 	%rd33, %rd2, %rd32;
	ld.global.u32 	%r63, [%rd33];
	add.s32 	%r64, %r63, %r7;
	mad.lo.s32 	%r65, %r64, %r32, %r10;
	mul.wide.s32 	%rd34, %r65, 4;
	add.s64 	%rd35, %rd1, %rd34;
	ld.global.f32 	%f26, [%rd5];
	div.rn.f32 	%f27, %f26, %f1;
	atom.global.add.f32 	%f28, [%rd35], %f27;
	ld.global.u32 	%r66, [%rd33+4];
	add.s32 	%r67, %r66, %r7;
	mad.lo.s32 	%r68, %r67, %r32, %r10;
	mul.wide.s32 	%rd36, %r68, 4;
	add.s64 	%rd37, %rd1, %rd36;
	ld.global.f32 	%f29, [%rd5];
	div.rn.f32 	%f30, %f29, %f1;
	atom.global.add.f32 	%f31, [%rd37], %f30;
	ld.global.u32 	%r69, [%rd33+8];
	add.s32 	%r70, %r69, %r7;
	mad.lo.s32 	%r71, %r70, %r32, %r10;
	mul.wide.s32 	%rd38, %r71, 4;
	add.s64 	%rd39, %rd1, %rd38;
	ld.global.f32 	%f32, [%rd5];
	div.rn.f32 	%f33, %f32, %f1;
	atom.global.add.f32 	%f34, [%rd39], %f33;
	ld.global.u32 	%r72, [%rd33+12];
	add.s32 	%r73, %r72, %r7;
	mad.lo.s32 	%r74, %r73, %r32, %r10;
	mul.wide.s32 	%rd40, %r74, 4;
	add.s64 	%rd41, %rd1, %rd40;
	ld.global.f32 	%f35, [%rd5];
	div.rn.f32 	%f36, %f35, %f1;
	atom.global.add.f32 	%f37, [%rd41], %f36;
	add.s32 	%r95, %r95, 4;
$L__BB3_11:
	setp.eq.s32 	%p8, %r22, 0;
	@%p8 bra 	$L__BB3_16;
	setp.eq.s32 	%p9, %r22, 1;
	@%p9 bra 	$L__BB3_14;
	add.s32 	%r75, %r95, %r13;
	mul.wide.s32 	%rd42, %r75, 4;
	add.s64 	%rd43, %rd2, %rd42;
	ld.global.u32 	%r76, [%rd43];
	add.s32 	%r77, %r76, %r7;
	mad.lo.s32 	%r78, %r77, %r32, %r10;
	mul.wide.s32 	%rd44, %r78, 4;
	add.s64 	%rd45, %rd1, %rd44;
	ld.global.f32 	%f38, [%rd5];
	div.rn.f32 	%f39, %f38, %f1;
	atom.global.add.f32 	%f40, [%rd45], %f39;
	ld.global.u32 	%r79, [%rd43+4];
	add.s32 	%r80, %r79, %r7;
	mad.lo.s32 	%r81, %r80, %r32, %r10;
	mul.wide.s32 	%rd46, %r81, 4;
	add.s64 	%rd47, %rd1, %rd46;
	ld.global.f32 	%f41, [%rd5];
	div.rn.f32 	%f42, %f41, %f1;
	atom.global.add.f32 	%f43, [%rd47], %f42;
	add.s32 	%r95, %r95, 2;
$L__BB3_14:
	and.b32  	%r82, %r12, 1;
	setp.eq.b32 	%p10, %r82, 1;
	not.pred 	%p11, %p10;
	@%p11 bra 	$L__BB3_16;
	add.s32 	%r83, %r95, %r13;
	mul.wide.s32 	%rd48, %r83, 4;
	add.s64 	%rd49, %rd2, %rd48;
	ld.global.u32 	%r84, [%rd49];
	add.s32 	%r85, %r84, %r7;
	mad.lo.s32 	%r86, %r85, %r32, %r10;
	mul.wide.s32 	%rd50, %r86, 4;
	add.s64 	%rd51, %rd1, %rd50;
	ld.global.f32 	%f44, [%rd5];
	div.rn.f32 	%f45, %f44, %f1;
	atom.global.add.f32 	%f46, [%rd51], %f45;
$L__BB3_16:
	add.s32 	%r91, %r91, %r4;
	setp.lt.s32 	%p12, %r91, %r3;
	@%p12 bra 	$L__BB3_4;
$L__BB3_17:
	mov.u32 	%r87, %nctaid.x;
	add.s32 	%r90, %r90, %r87;
	setp.lt.s32 	%p13, %r90, %r29;
	@%p13 bra 	$L__BB3_2;
$L__BB3_18:
	ret;

}


// ===== COMPILED SASS (sm_100) =====

	.target	sm_100

	.elftype	@"ET_EXEC"


//--------------------- .note.nv.tkinfo           --------------------------
	.section	.note.nv.tkinfo,"",@"SHT_NOTE"
	.sectionflags	@"SHF_NOTE_NV_TKINFO"
	.tkinfo
        /*0018*/ 	.word	0x00000002
        /*0030*/ 	.string	""
        /*0030*/ 	.string	"ptxas"
        /*0030*/ 	.string	"Cuda compilation tools, release 13.0, V13.0.88"
        /*0030*/ 	.string	"Build cuda_13.0.r13.0/compiler.36424714_0"
        /*0030*/ 	.string	"-arch sm_100 -m 64 "



//--------------------- .note.nv.cuinfo           --------------------------
	.section	.note.nv.cuinfo,"",@"SHT_NOTE"
	.sectionflags	@"SHF_NOTE_NV_CUINFO"
        /*0018*/ 	.short	0x0002
        /*001a*/ 	.short	0x0064
        /*001c*/ 	.short	0x0082
	.zero		2


//--------------------- .nv.info                  --------------------------
	.section	.nv.info,"",@"SHT_CUDA_INFO"
	.align	4


	//----- nvinfo : EIATTR_REGCOUNT
	.align		4
        /*0000*/ 	.byte	0x04, 0x2f
        /*0002*/ 	.short	(.L_1 - .L_0)
	.align		4
.L_0:
        /*0004*/ 	.word	index@(_Z18max_pool3d_forwardiiiiiPKiS0_PKfPfPi)
        /*0008*/ 	.word	0x00000020


	//----- nvinfo : EIATTR_FRAME_SIZE
	.align		4
.L_1:
        /*000c*/ 	.byte	0x04, 0x11
        /*000e*/ 	.short	(.L_3 - .L_2)
	.align		4
.L_2:
        /*0010*/ 	.word	index@(_Z18max_pool3d_forwardiiiiiPKiS0_PKfPfPi)
        /*0014*/ 	.word	0x00000000


	//----- nvinfo : EIATTR_REGCOUNT
	.align		4
.L_3:
        /*0018*/ 	.byte	0x04, 0x2f
        /*001a*/ 	.short	(.L_5 - .L_4)
	.align		4
.L_4:
        /*001c*/ 	.word	index@(_Z19max_pool3d_backwardiiiiPKiPKfPf)
        /*0020*/ 	.word	0x0000001b


	//----- nvinfo : EIATTR_FRAME_SIZE
	.align		4
.L_5:
        /*0024*/ 	.byte	0x04, 0x11
        /*0026*/ 	.short	(.L_7 - .L_6)
	.align		4
.L_6:
        /*0028*/ 	.word	index@(_Z19max_pool3d_backwardiiiiPKiPKfPf)
        /*002c*/ 	.word	0x00000000


	//----- nvinfo : EIATTR_REGCOUNT
	.align		4
.L_7:
        /*0030*/ 	.byte	0x04, 0x2f
        /*0032*/ 	.short	(.L_9 - .L_8)
	.align		4
.L_8:
        /*0034*/ 	.word	index@(_Z18avg_pool3d_forwardiiiiiPKiS0_PKfPf)
        /*0038*/ 	.word	0x00000020


	//----- nvinfo : EIATTR_FRAME_SIZE
	.align		4
.L_9:
        /*003c*/ 	.byte	0x04, 0x11
        /*003e*/ 	.short	(.L_11 - .L_10)
	.align		4
.L_10:
        /*0040*/ 	.word	index@($__internal_1_$__cuda_sm3x_div_rn_noftz_f32_slowpath)
        /*0044*/ 	.word	0x00000000


	//----- nvinfo : EIATTR_FRAME_SIZE
	.align		4
.L_11:
        /*0048*/ 	.byte	0x04, 0x11
        /*004a*/ 	.short	(.L_13 - .L_12)
	.align		4
.L_12:
        /*004c*/ 	.word	index@(_Z18avg_pool3d_forwardiiiiiPKiS0_PKfPf)
        /*0050*/ 	.word	0x00000000


	//----- nvinfo : EIATTR_REGCOUNT
	.align		4
.L_13:
        /*0054*/ 	.byte	0x04, 0x2f
        /*0056*/ 	.short	(.L_15 - .L_14)
	.align		4
.L_14:
        /*0058*/ 	.word	index@(_Z19avg_pool3d_backwardiiiiiPKiS0_PKfPf)
        /*005c*/ 	.word	0x00000020


	//----- nvinfo : EIATTR_FRAME_SIZE
	.align		4
.L_15:
        /*0060*/ 	.byte	0x04, 0x11
        /*0062*/ 	.short	(.L_17 - .L_16)
	.align		4
.L_16:
        /*0064*/ 	.word	index@($__internal_0_$__cuda_sm3x_div_rn_noftz_f32_slowpath)
        /*0068*/ 	.word	0x00000000


	//----- nvinfo : EIATTR_FRAME_SIZE
	.align		4
.L_17:
        /*006c*/ 	.byte	0x04, 0x11
        /*006e*/ 	.short	(.L_19 - .L_18)
	.align		4
.L_18:
        /*0070*/ 	.word	index@(_Z19avg_pool3d_backwardiiiiiPKiS0_PKfPf)
        /*0074*/ 	.word	0x00000000


	//----- nvinfo : EIATTR_MIN_STACK_SIZE
	.align		4
.L_19:
        /*0078*/ 	.byte	0x04, 0x12
        /*007a*/ 	.short	(.L_21 - .L_20)
	.align		4
.L_20:
        /*007c*/ 	.word	index@(_Z19avg_pool3d_backwardiiiiiPKiS0_PKfPf)
        /*0080*/ 	.word	0x00000000


	//----- nvinfo : EIATTR_MIN_STACK_SIZE
	.align		4
.L_21:
        /*0084*/ 	.byte	0x04, 0x12
        /*0086*/ 	.short	(.L_23 - .L_22)
	.align		4
.L_22:
        /*0088*/ 	.word	index@(_Z18avg_pool3d_forwardiiiiiPKiS0_PKfPf)
        /*008c*/ 	.word	0x00000000


	//----- nvinfo : EIATTR_MIN_STACK_SIZE
	.align		4
.L_23:
        /*0090*/ 	.byte	0x04, 0x12
        /*0092*/ 	.short	(.L_25 - .L_24)
	.align		4
.L_24:
        /*0094*/ 	.word	index@(_Z19max_pool3d_backwardiiiiPKiPKfPf)
        /*0098*/ 	.word	0x00000000


	//----- nvinfo : EIATTR_MIN_STACK_SIZE
	.align		4
.L_25:
        /*009c*/ 	.byte	0x04, 0x12
        /*009e*/ 	.short	(.L_27 - .L_26)
	.align		4
.L_26:
        /*00a0*/ 	.word	index@(_Z18max_pool3d_forwardiiiiiPKiS0_PKfPfPi)
        /*00a4*/ 	.word	0x00000000
.L_27:


//--------------------- .nv.compat                --------------------------
	.section	.nv.compat,"",@"SHT_CUDA_COMPAT_INFO"
	.align	4
        /*0000*/ 	.byte	0x02, 0x09, 0x00, 0x00, 0x02, 0x02, 0x01, 0x00, 0x02, 0x05, 0x05, 0x00, 0x03, 0x07, 0x01, 0x01
        /*0010*/ 	.byte	0x02, 0x03, 0x00, 0x00, 0x02, 0x06, 0x01, 0x00, 0x04, 0x0b, 0x08, 0x00, 0x01, 0x00, 0x00, 0x00
        /*0020*/ 	.byte	0x00, 0x00, 0x00, 0x00


//--------------------- .nv.info._Z19avg_pool3d_backwardiiiiiPKiS0_PKfPf --------------------------
	.section	.nv.info._Z19avg_pool3d_backwardiiiiiPKiS0_PKfPf,"",@"SHT_CUDA_INFO"
	.sectionflags	@""
	.align	4


	//----- nvinfo : EIATTR_CUDA_API_VERSION
	.align		4
        /*0000*/ 	.byte	0x04, 0x37
        /*0002*/ 	.short	(.L_29 - .L_28)
.L_28:
        /*0004*/ 	.word	0x00000082


	//----- nvinfo : EIATTR_KPARAM_INFO
	.align		4
.L_29:
        /*0008*/ 	.byte	0x04, 0x17
        /*000a*/ 	.short	(.L_31 - .L_30)
.L_30:
        /*000c*/ 	.word	0x00000000
        /*0010*/ 	.short	0x0008
        /*0012*/ 	.short	0x0030
        /*0014*/ 	.byte	0x00, 0xf5, 0x21, 0x00


	//----- nvinfo : EIATTR_KPARAM_INFO
	.align		4
.L_31:
        /*0018*/ 	.byte	0x04, 0x17
        /*001a*/ 	.short	(.L_33 - .L_32)
.L_32:
        /*001c*/ 	.word	0x00000000
        /*0020*/ 	.short	0x0007
        /*0022*/ 	.short	0x0028
        /*0024*/ 	.byte	0x00, 0xf5, 0x21, 0x00


	//----- nvinfo : EIATTR_KPARAM_INFO
	.align		4
.L_33:
        /*0028*/ 	.byte	0x04, 0x17
        /*002a*/ 	.short	(.L_35 - .L_34)
.L_34:
        /*002c*/ 	.word	0x00000000
        /*0030*/ 	.short	0x0006
        /*0032*/ 	.short	0x0020
        /*0034*/ 	.byte	0x00, 0xf5, 0x21, 0x00


	//----- nvinfo : EIATTR_KPARAM_INFO
	.align		4
.L_35:
        /*0038*/ 	.byte	0x04, 0x17
        /*003a*/ 	.short	(.L_37 - .L_36)
.L_36:
        /*003c*/ 	.word	0x00000000
        /*0040*/ 	.short	0x0005
        /*0042*/ 	.short	0x0018
        /*0044*/ 	.byte	0x00, 0xf5, 0x21, 0x00


	//----- nvinfo : EIATTR_KPARAM_INFO
	.align		4
.L_37:
        /*0048*/ 	.byte	0x04, 0x17
        /*004a*/ 	.short	(.L_39 - .L_38)
.L_38:
        /*004c*/ 	.word	0x00000000
        /*0050*/ 	.short	0x0004
        /*0052*/ 	.short	0x0010
        /*0054*/ 	.byte	0x00, 0xf0, 0x11, 0x00


	//----- nvinfo : EIATTR_KPARAM_INFO
	.align		4
.L_39:
        /*0058*/ 	.byte	0x04, 0x17
        /*005a*/ 	.short	(.L_41 - .L_40)
.L_40:
        /*005c*/ 	.word	0x00000000
        /*0060*/ 	.short	0x0003
        /*0062*/ 	.short	0x000c
        /*0064*/ 	.byte	0x00, 0xf0, 0x11, 0x00


	//----- nvinfo : EIATTR_KPARAM_INFO
	.align		4
.L_41:
        /*0068*/ 	.byte	0x04, 0x17
        /*006a*/ 	.short	(.L_43 - .L_42)
.L_42:
        /*006c*/ 	.word	0x00000000
        /*0070*/ 	.short	0x0002
        /*0072*/ 	.short	0x0008
        /*0074*/ 	.byte	0x00, 0xf0, 0x11, 0x00


	//----- nvinfo : EIATTR_KPARAM_INFO
	.align		4
.L_43:
        /*0078*/ 	.byte	0x04, 0x17
        /*007a*/ 	.short	(.L_45 - .L_44)
.L_44:
        /*007c*/ 	.word	0x00000000
        /*0080*/ 	.short	0x0001
        /*0082*/ 	.short	0x0004
        /*0084*/ 	.byte	0x00, 0xf0, 0x11, 0x00


	//----- nvinfo : EIATTR_KPARAM_INFO
	.align		4
.L_45:
        /*0088*/ 	.byte	0x04, 0x17
        /*008a*/ 	.short	(.L_47 - .L_46)
.L_46:
        /*008c*/ 	.word	0x00000000
        /*0090*/ 	.short	0x0000
        /*0092*/ 	.short	0x0000
        /*0094*/ 	.byte	0x00, 0xf0, 0x11, 0x00


	//----- nvinfo : EIATTR_SPARSE_MMA_MASK
	.align		4
.L_47:
        /*0098*/ 	.byte	0x03, 0x50
        /*009a*/ 	.short	0x0000


	//----- nvinfo : EIATTR_MAXREG_COUNT
	.align		4
        /*009c*/ 	.byte	0x03, 0x1b
        /*009e*/ 	.short	0x00ff


	//----- nvinfo : EIATTR_MERCURY_ISA_VERSION
	.align		4
        /*00a0*/ 	.byte	0x03, 0x5f
        /*00a2*/ 	.short	0x0101


	//----- nvinfo : EIATTR_VRC_CTA_INIT_COUNT
	.align		4
        /*00a4*/ 	.byte	0x02, 0x4a
	.zero		1
	.zero		1


	//----- nvinfo : EIATTR_EXIT_INSTR_OFFSETS
	.align		4
        /*00a8*/ 	.byte	0x04, 0x1c
        /*00aa*/ 	.short	(.L_49 - .L_48)


	//   ....[0]....
.L_48:
        /*00ac*/ 	.word	0x00000040


	//   ....[1]....
        /*00b0*/ 	.word	0x00001bf0


	//----- nvinfo : EIATTR_CRS_STACK_SIZE
	.align		4
.L_49:
        /*00b4*/ 	.byte	0x04, 0x1e
        /*00b6*/ 	.short	(.L_51 - .L_50)
.L_50:
        /*00b8*/ 	.word	0x00000000


	//----- nvinfo : EIATTR_CBANK_PARAM_SIZE
	.align		4
.L_51:
        /*00bc*/ 	.byte	0x03, 0x19
        /*00be*/ 	.short	0x0038


	//----- nvinfo : EIATTR_PARAM_CBANK
	.align		4
        /*00c0*/ 	.byte	0x04, 0x0a
        /*00c2*/ 	.short	(.L_53 - .L_52)
	.align		4
.L_52:
        /*00c4*/ 	.word	index@(.nv.constant0._Z19avg_pool3d_backwardiiiiiPKiS0_PKfPf)
        /*00c8*/ 	.short	0x0380
        /*00ca*/ 	.short	0x0038


	//----- nvinfo : EIATTR_SW_WAR
	.align		4
.L_53:
        /*00cc*/ 	.byte	0x04, 0x36
        /*00ce*/ 	.short	(.L_55 - .L_54)
.L_54:
        /*00d0*/ 	.word	0x00000008
.L_55:


//--------------------- .nv.info._Z18avg_pool3d_forwardiiiiiPKiS0_PKfPf --------------------------
	.section	.nv.info._Z18avg_pool3d_forwardiiiiiPKiS0_PKfPf,"",@"SHT_CUDA_INFO"
	.sectionflags	@""
	.align	4


	//----- nvinfo : EIATTR_CUDA_API_VERSION
	.align		4
        /*0000*/ 	.byte	0x04, 0x37
        /*0002*/ 	.short	(.L_57 - .L_56)
.L_56:
        /*0004*/ 	.word	0x00000082


	//----- nvinfo : EIATTR_KPARAM_INFO
	.align		4
.L_57:
        /*0008*/ 	.byte	0x04, 0x17
        /*000a*/ 	.short	(.L_59 - .L_58)
.L_58:
        /*000c*/ 	.word	0x00000000
        /*0010*/ 	.short	0x0008
        /*0012*/ 	.short	0x0030
        /*0014*/ 	.byte	0x00, 0xf5, 0x21, 0x00


	//----- nvinfo : EIATTR_KPARAM_INFO
	.align		4
.L_59:
        /*0018*/ 	.byte	0x04, 0x17
        /*001a*/ 	.short	(.L_61 - .L_60)
.L_60:
        /*001c*/ 	.word	0x00000000
        /*0020*/ 	.short	0x0007
        /*0022*/ 	.short	0x0028
        /*0024*/ 	.byte	0x00, 0xf5, 0x21, 0x00


	//----- nvinfo : EIATTR_KPARAM_INFO
	.align		4
.L_61:
        /*0028*/ 	.byte	0x04, 0x17
        /*002a*/ 	.short	(.L_63 - .L_62)
.L_62:
        /*002c*/ 	.word	0x00000000
        /*0030*/ 	.short	0x0006
        /*0032*/ 	.short	0x0020
        /*0034*/ 	.byte	0x00, 0xf5, 0x21, 0x00


	//----- nvinfo : EIATTR_KPARAM_INFO
	.align		4
.L_63:
        /*0038*/ 	.byte	0x04, 0x17
        /*003a*/ 	.short	(.L_65 - .L_64)
.L_64:
        /*003c*/ 	.word	0x00000000
        /*0040*/ 	.short	0x0005
        /*0042*/ 	.short	0x0018
        /*0044*/ 	.byte	0x00, 0xf5, 0x21, 0x00


	//----- nvinfo : EIATTR_KPARAM_INFO
	.align		4
.L_65:
        /*0048*/ 	.byte	0x04, 0x17
        /*004a*/ 	.short	(.L_67 - .L_66)
.L_66:
        /*004c*/ 	.word	0x00000000
        /*0050*/ 	.short	0x0004
        /*0052*/ 	.short	0x0010
        /*0054*/ 	.byte	0x00, 0xf0, 0x11, 0x00


	//----- nvinfo : EIATTR_KPARAM_INFO
	.align		4
.L_67:
        /*0058*/ 	.byte	0x04, 0x17
        /*005a*/ 	.short	(.L_69 - .L_68)
.L_68:
        /*005c*/ 	.word	0x00000000
        /*0060*/ 	.short	0x0003
        /*0062*/ 	.short	0x000c
        /*0064*/ 	.byte	0x00, 0xf0, 0x11, 0x00


	//----- nvinfo : EIATTR_KPARAM_INFO
	.align		4
.L_69:
        /*0068*/ 	.byte	0x04, 0x17
        /*006a*/ 	.short	(.L_71 - .L_70)
.L_70:
        /*006c*/ 	.word	0x00000000
        /*0070*/ 	.short	0x0002
        /*0072*/ 	.short	0x0008
        /*0074*/ 	.byte	0x00, 0xf0, 0x11, 0x00


	//----- nvinfo : EIATTR_KPARAM_INFO
	.align		4
.L_71:
        /*0078*/ 	.byte	0x04, 0x17
        /*007a*/ 	.short	(.L_73 - .L_72)
.L_72:
        /*007c*/ 	.word	0x00000000
        /*0080*/ 	.short	0x0001
        /*0082*/ 	.short	0x0004
        /*0084*/ 	.byte	0x00, 0xf0, 0x11, 0x00


	//----- nvinfo : EIATTR_KPARAM_INFO
	.align		4
.L_73:
        /*0088*/ 	.byte	0x04, 0x17
        /*008a*/ 	.short	(.L_75 - .L_74)
.L_74:
        /*008c*/ 	.word	0x00000000
        /*0090*/ 	.short	0x0000
        /*0092*/ 	.short	0x0000
        /*0094*/ 	.byte	0x00, 0xf0, 0x11, 0x00


	//----- nvinfo : EIATTR_SPARSE_MMA_MASK
	.align		4
.L_75:
        /*0098*/ 	.byte	0x03, 0x50
        /*009a*/ 	.short	0x0000


	//----- nvinfo : EIATTR_MAXREG_COUNT
	.align		4
        /*009c*/ 	.byte	0x03, 0x1b
        /*009e*/ 	.short	0x00ff


	//----- nvinfo : EIATTR_MERCURY_ISA_VERSION
	.align		4
        /*00a0*/ 	.byte	0x03, 0x5f
        /*00a2*/ 	.short	0x0101


	//----- nvinfo : EIATTR_VRC_CTA_INIT_COUNT
	.align		4
        /*00a4*/ 	.byte	0x02, 0x4a
	.zero		1
	.zero		1


	//----- nvinfo : EIATTR_EXIT_INSTR_OFFSETS
	.align		4
        /*00a8*/ 	.byte	0x04, 0x1c
        /*00aa*/ 	.short	(.L_77 - .L_76)


	//   ....[0]....
.L_76:
        /*00ac*/ 	.word	0x00000040


	//   ....[1]....
        /*00b0*/ 	.word	0x00000f60


	//----- nvinfo : EIATTR_CRS_STACK_SIZE
	.align		4
.L_77:
        /*00b4*/ 	.byte	0x04, 0x1e
        /*00b6*/ 	.short	(.L_79 - .L_78)
.L_78:
        /*00b8*/ 	.word	0x00000000


	//----- nvinfo : EIATTR_CBANK_PARAM_SIZE
	.align		4
.L_79:
        /*00bc*/ 	.byte	0x03, 0x19
        /*00be*/ 	.short	0x0038


	//----- nvinfo : EIATTR_PARAM_CBANK
	.align		4
        /*00c0*/ 	.byte	0x04, 0x0a
        /*00c2*/ 	.short	(.L_81 - .L_80)
	.align		4
.L_80:
        /*00c4*/ 	.word	index@(.nv.constant0._Z18avg_pool3d_forwardiiiiiPKiS0_PKfPf)
        /*00c8*/ 	.short	0x0380
        /*00ca*/ 	.short	0x0038


	//----- nvinfo : EIATTR_SW_WAR
	.align		4
.L_81:
        /*00cc*/ 	.byte	0x04, 0x36
        /*00ce*/ 	.short	(.L_83 - .L_82)
.L_82:
        /*00d0*/ 	.word	0x00000008
.L_83:


//--------------------- .nv.info._Z19max_pool3d_backwardiiiiPKiPKfPf --------------------------
	.section	.nv.info._Z19max_pool3d_backwardiiiiPKiPKfPf,"",@"SHT_CUDA_INFO"
	.sectionflags	@""
	.align	4


	//----- nvinfo : EIATTR_CUDA_API_VERSION
	.align		4
        /*0000*/ 	.byte	0x04, 0x37
        /*0002*/ 	.short	(.L_85 - .L_84)
.L_84:
        /*0004*/ 	.word	0x00000082


	//----- nvinfo : EIATTR_KPARAM_INFO
	.align		4
.L_85:
        /*0008*/ 	.byte	0x04, 0x17
        /*000a*/ 	.short	(.L_87 - .L_86)
.L_86:
        /*000c*/ 	.word	0x00000000
        /*0010*/ 	.short	0x0006
        /*0012*/ 	.short	0x0020
        /*0014*/ 	.byte	0x00, 0xf5, 0x21, 0x00


	//----- nvinfo : EIATTR_KPARAM_INFO
	.align		4
.L_87:
        /*0018*/ 	.byte	0x04, 0x17
        /*001a*/ 	.short	(.L_89 - .L_88)
.L_88:
        /*001c*/ 	.word	0x00000000
        /*0020*/ 	.short	0x0005
        /*0022*/ 	.short	0x0018
        /*0024*/ 	.byte	0x00, 0xf5, 0x21, 0x00


	//----- nvinfo : EIATTR_KPARAM_INFO
	.align		4
.L_89:
        /*0028*/ 	.byte	0x04, 0x17
        /*002a*/ 	.short	(.L_91 - .L_90)
.L_90:
        /*002c*/ 	.word	0x00000000
        /*0030*/ 	.short	0x0004
        /*0032*/ 	.short	0x0010
        /*0034*/ 	.byte	0x00, 0xf5, 0x21, 0x00


	//----- nvinfo : EIATTR_KPARAM_INFO
	.align		4
.L_91:
        /*0038*/ 	.byte	0x04, 0x17
        /*003a*/ 	.short	(.L_93 - .L_92)
.L_92:
        /*003c*/ 	.word	0x00000000
        /*0040*/ 	.short	0x0003
        /*0042*/ 	.short	0x000c
        /*0044*/ 	.byte	0x00, 0xf0, 0x11, 0x00


	//----- nvinfo : EIATTR_KPARAM_INFO
	.align		4
.L_93:
        /*0048*/ 	.byte	0x04, 0x17
        /*004a*/ 	.short	(.L_95 - .L_94)
.L_94:
        /*004c*/ 	.word	0x00000000
        /*0050*/ 	.short	0x0002
        /*0052*/ 	.short	0x0008
        /*0054*/ 	.byte	0x00, 0xf0, 0x11, 0x00


	//----- nvinfo : EIATTR_KPARAM_INFO
	.align		4
.L_95:
        /*0058*/ 	.byte	0x04, 0x17
        /*005a*/ 	.short	(.L_97 - .L_96)
.L_96:
        /*005c*/ 	.word	0x00000000
        /*0060*/ 	.short	0x0001
        /*0062*/ 	.short	0x0004
        /*0064*/ 	.byte	0x00, 0xf0, 0x11, 0x00


	//----- nvinfo : EIATTR_KPARAM_INFO
	.align		4
.L_97:
        /*0068*/ 	.byte	0x04, 0x17
        /*006a*/ 	.short	(.L_99 - .L_98)
.L_98:
        /*006c*/ 	.word	0x00000000
        /*0070*/ 	.short	0x0000
        /*0072*/ 	.short	0x0000
        /*0074*/ 	.byte	0x00, 0xf0, 0x11, 0x00


	//----- nvinfo : EIATTR_SPARSE_MMA_MASK
	.align		4
.L_99:
        /*0078*/ 	.byte	0x03, 0x50
        /*007a*/ 	.short	0x0000


	//----- nvinfo : EIATTR_MAXREG_COUNT
	.align		4
        /*007c*/ 	.byte	0x03, 0x1b
        /*007e*/ 	.short	0x00ff


	//----- nvinfo : EIATTR_MERCURY_ISA_VERSION
	.align		4
        /*0080*/ 	.byte	0x03, 0x5f
        /*0082*/ 	.short	0x0101


	//----- nvinfo : EIATTR_VRC_CTA_INIT_COUNT
	.align		4
        /*0084*/ 	.byte	0x02, 0x4a
	.zero		1
	.zero		1


	//----- nvinfo : EIATTR_EXIT_INSTR_OFFSETS
	.align		4
        /*0088*/ 	.byte	0x04, 0x1c
        /*008a*/ 	.short	(.L_101 - .L_100)


	//   ....[0]....
.L_100:
        /*008c*/ 	.word	0x00000040


	//   ....[1]....
        /*0090*/ 	.word	0x000003e0


	//----- nvinfo : EIATTR_CRS_STACK_SIZE
	.align		4
.L_101:
        /*0094*/ 	.byte	0x04, 0x1e
        /*0096*/ 	.short	(.L_103 - .L_102)
.L_102:
        /*0098*/ 	.word	0x00000000


	//----- nvinfo : EIATTR_CBANK_PARAM_SIZE
	.align		4
.L_103:
        /*009c*/ 	.byte	0x03, 0x19
        /*009e*/ 	.short	0x0028


	//----- nvinfo : EIATTR_PARAM_CBANK
	.align		4
        /*00a0*/ 	.byte	0x04, 0x0a
        /*00a2*/ 	.short	(.L_105 - .L_104)
	.align		4
.L_104:
        /*00a4*/ 	.word	index@(.nv.constant0._Z19max_pool3d_backwardiiiiPKiPKfPf)
        /*00a8*/ 	.short	0x0380
        /*00aa*/ 	.short	0x0028


	//----- nvinfo : EIATTR_SW_WAR
	.align		4
.L_105:
        /*00ac*/ 	.byte	0x04, 0x36
        /*00ae*/ 	.short	(.L_107 - .L_106)
.L_106:
        /*00b0*/ 	.word	0x00000008
.L_107:


//--------------------- .nv.info._Z18max_pool3d_forwardiiiiiPKiS0_PKfPfPi --------------------------
	.section	.nv.info._Z18max_pool3d_forwardiiiiiPKiS0_PKfPfPi,"",@"SHT_CUDA_INFO"
	.sectionflags	@""
	.align	4


	//----- nvinfo : EIATTR_CUDA_API_VERSION
	.align		4
        /*0000*/ 	.byte	0x04, 0x37
        /*0002*/ 	.short	(.L_109 - .L_108)
.L_108:
        /*0004*/ 	.word	0x00000082


	//----- nvinfo : EIATTR_KPARAM_INFO
	.align		4
.L_109:
        /*0008*/ 	.byte	0x04, 0x17
        /*000a*/ 	.short	(.L_111 - .L_110)
.L_110:
        /*000c*/ 	.word	0x00000000
        /*0010*/ 	.short	0x0009
        /*0012*/ 	.short	0x0038
        /*0014*/ 	.byte	0x00, 0xf5, 0x21, 0x00


	//----- nvinfo : EIATTR_KPARAM_INFO
	.align		4
.L_111:
        /*0018*/ 	.byte	0x04, 0x17
        /*001a*/ 	.short	(.L_113 - .L_112)
.L_112:
        /*001c*/ 	.word	0x00000000
        /*0020*/ 	.short	0x0008
        /*0022*/ 	.short	0x0030
        /*0024*/ 	.byte	0x00, 0xf5, 0x21, 0x00


	//----- nvinfo : EIATTR_KPARAM_INFO
	.align		4
.L_113:
        /*0028*/ 	.byte	0x04, 0x17
        /*002a*/ 	.short	(.L_115 - .L_114)
.L_114:
        /*002c*/ 	.word	0x00000000
        /*0030*/ 	.short	0x0007
        /*0032*/ 	.short	0x0028
        /*0034*/ 	.byte	0x00, 0xf5, 0x21, 0x00


	//----- nvinfo : EIATTR_KPARAM_INFO
	.align		4
.L_115:
        /*0038*/ 	.byte	0x04, 0x17
        /*003a*/ 	.short	(.L_117 - .L_116)
.L_116:
        /*003c*/ 	.word	0x00000000
        /*0040*/ 	.short	0x0006
        /*0042*/ 	.short	0x0020
        /*0044*/ 	.byte	0x00, 0xf5, 0x21, 0x00


	//----- nvinfo : EIATTR_KPARAM_INFO
	.align		4
.L_117:
        /*0048*/ 	.byte	0x04, 0x17
        /*004a*/ 	.short	(.L_119 - .L_118)
.L_118:
        /*004c*/ 	.word	0x00000000
        /*0050*/ 	.short	0x0005
        /*0052*/ 	.short	0x0018
        /*0054*/ 	.byte	0x00, 0xf5, 0x21, 0x00


	//----- nvinfo : EIATTR_KPARAM_INFO
	.align		4
.L_119:
        /*0058*/ 	.byte	0x04, 0x17
        /*005a*/ 	.short	(.L_121 - .L_120)
.L_120:
        /*005c*/ 	.word	0x00000000
        /*0060*/ 	.short	0x0004
        /*0062*/ 	.short	0x0010
        /*0064*/ 	.byte	0x00, 0xf0, 0x11, 0x00


	//----- nvinfo : EIATTR_KPARAM_INFO
	.align		4
.L_121:
        /*0068*/ 	.byte	0x04, 0x17
        /*006a*/ 	.short	(.L_123 - .L_122)
.L_122:
        /*006c*/ 	.word	0x00000000
        /*0070*/ 	.short	0x0003
        /*0072*/ 	.short	0x000c
        /*0074*/ 	.byte	0x00, 0xf0, 0x11, 0x00


	//----- nvinfo : EIATTR_KPARAM_INFO
	.align		4
.L_123:
        /*0078*/ 	.byte	0x04, 0x17
        /*007a*/ 	.short	(.L_125 - .L_124)
.L_124:
        /*007c*/ 	.word	0x00000000
        /*0080*/ 	.short	0x0002
        /*0082*/ 	.short	0x0008
        /*0084*/ 	.byte	0x00, 0xf0, 0x11, 0x00


	//----- nvinfo : EIATTR_KPARAM_INFO
	.align		4
.L_125:
        /*0088*/ 	.byte	0x04, 0x17
        /*008a*/ 	.short	(.L_127 - .L_126)
.L_126:
        /*008c*/ 	.word	0x00000000
        /*0090*/ 	.short	0x0001
        /*0092*/ 	.short	0x0004
        /*0094*/ 	.byte	0x00, 0xf0, 0x11, 0x00


	//----- nvinfo : EIATTR_KPARAM_INFO
	.align		4
.L_127:
        /*0098*/ 	.byte	0x04, 0x17
        /*009a*/ 	.short	(.L_129 - .L_128)
.L_128:
        /*009c*/ 	.word	0x00000000
        /*00a0*/ 	.short	0x0000
        /*00a2*/ 	.short	0x0000
        /*00a4*/ 	.byte	0x00, 0xf0, 0x11, 0x00


	//----- nvinfo : EIATTR_SPARSE_MMA_MASK
	.align		4
.L_129:
        /*00a8*/ 	.byte	0x03, 0x50
        /*00aa*/ 	.short	0x0000


	//----- nvinfo : EIATTR_MAXREG_COUNT
	.align		4
        /*00ac*/ 	.byte	0x03, 0x1b
        /*00ae*/ 	.short	0x00ff


	//----- nvinfo : EIATTR_MERCURY_ISA_VERSION
	.align		4
        /*00b0*/ 	.byte	0x03, 0x5f
        /*00b2*/ 	.short	0x0101


	//----- nvinfo : EIATTR_VRC_CTA_INIT_COUNT
	.align		4
        /*00b4*/ 	.byte	0x02, 0x4a
	.zero		1
	.zero		1


	//----- nvinfo : EIATTR_EXIT_INSTR_OFFSETS
	.align		4
        /*00b8*/ 	.byte	0x04, 0x1c
        /*00ba*/ 	.short	(.L_131 - .L_130)


	//   ....[0]....
.L_130:
        /*00bc*/ 	.word	0x00000040


	//   ....[1]....
        /*00c0*/ 	.word	0x00000cc0


	//----- nvinfo : EIATTR_CRS_STACK_SIZE
	.align		4
.L_131:
        /*00c4*/ 	.byte	0x04, 0x1e
        /*00c6*/ 	.short	(.L_133 - .L_132)
.L_132:
        /*00c8*/ 	.word	0x00000000


	//----- nvinfo : EIATTR_CBANK_PARAM_SIZE
	.align		4
.L_133:
        /*00cc*/ 	.byte	0x03, 0x19
        /*00ce*/ 	.short	0x0040


	//----- nvinfo : EIATTR_PARAM_CBANK
	.align		4
        /*00d0*/ 	.byte	0x04, 0x0a
        /*00d2*/ 	.short	(.L_135 - .L_134)
	.align		4
.L_134:
        /*00d4*/ 	.word	index@(.nv.constant0._Z18max_pool3d_forwardiiiiiPKiS0_PKfPfPi)
        /*00d8*/ 	.short	0x0380
        /*00da*/ 	.short	0x0040


	//----- nvinfo : EIATTR_SW_WAR
	.align		4
.L_135:
        /*00dc*/ 	.byte	0x04, 0x36
        /*00de*/ 	.short	(.L_137 - .L_136)
.L_136:
        /*00e0*/ 	.word	0x00000008
.L_137:


//--------------------- .nv.callgraph             --------------------------
	.section	.nv.callgraph,"",@"SHT_CUDA_CALLGRAPH"
	.align	4
	.sectionentsize	8
	.align		4
        /*0000*/ 	.word	0x00000000
	.align		4
        /*0004*/ 	.word	0xffffffff
	.align		4
        /*0008*/ 	.word	0x00000000
	.align		4
        /*000c*/ 	.word	0xfffffffe
	.align		4
        /*0010*/ 	.word	0x00000000
	.align		4
        /*0014*/ 	.word	0xfffffffd
	.align		4
        /*0018*/ 	.word	0x00000000
	.align		4
        /*001c*/ 	.word	0xfffffffc


//--------------------- .text._Z19avg_pool3d_backwardiiiiiPKiS0_PKfPf --------------------------
	.section	.text._Z19avg_pool3d_backwardiiiiiPKiS0_PKfPf,"ax",@progbits
	.align	128
        .global         _Z19avg_pool3d_backwardiiiiiPKiS0_PKfPf
        .type           _Z19avg_pool3d_backwardiiiiiPKiS0_PKfPf,@function
        .size           _Z19avg_pool3d_backwardiiiiiPKiS0_PKfPf,(.L_x_111 - _Z19avg_pool3d_backwardiiiiiPKiS0_PKfPf)
        .other          _Z19avg_pool3d_backwardiiiiiPKiS0_PKfPf,@"STO_CUDA_ENTRY STV_DEFAULT"
_Z19avg_pool3d_backwardiiiiiPKiS0_PKfPf:
.text._Z19avg_pool3d_backwardiiiiiPKiS0_PKfPf:
[----:B------:R-:W-:Y:S08]  /*0000*/  LDC R1, c[0x0][0x37c] ;  /* 0x0000df00ff017b82 */ /* 0x000ff00000000800 */
[----:B------:R-:W0:Y:S08]  /*0010*/  S2UR UR12, SR_CTAID.X ;  /* 0x00000000000c79c3 */ /* 0x000e300000002500 */
[----:B------:R-:W0:Y:S02]  /*0020*/  LDC R0, c[0x0][0x380] ;  /* 0x0000e000ff007b82 */ /* 0x000e240000000800 */
[----:B0-----:R-:W-:-:S13]  /*0030*/  ISETP.LE.AND P0, PT, R0, UR12, PT ;  /* 0x0000000c00007c0c */ /* 0x001fda000bf03270 */
[----:B------:R-:W-:Y:S05]  /*0040*/  @P0 EXIT ;  /* 0x000000000000094d */ /* 0x000fea0003800000 */
[----:B------:R-:W0:Y:S01]  /*0050*/  S2R R4, SR_TID.X ;  /* 0x0000000000047919 */ /* 0x000e220000002100 */
[----:B------:R-:W1:Y:S01]  /*0060*/  LDCU.64 UR8, c[0x0][0x398] ;  /* 0x00007300ff0877ac */ /* 0x000e620008000a00 */
[----:B------:R-:W-:Y:S01]  /*0070*/  MOV R5, UR12 ;  /* 0x0000000c00057c02 */ /* 0x000fe20008000f00 */
[----:B------:R-:W2:Y:S01]  /*0080*/  LDCU.64 UR6, c[0x0][0x388] ;  /* 0x00007100ff0677ac */ /* 0x000ea20008000a00 */
[----:B------:R-:W3:Y:S01]  /*0090*/  LDCU UR13, c[0x0][0x360] ;  /* 0x00006c00ff0d77ac */ /* 0x000ee20008000800 */
[----:B------:R-:W4:Y:S01]  /*00a0*/  LDCU.64 UR10, c[0x0][0x358] ;  /* 0x00006b00ff0a77ac */ /* 0x000f220008000a00 */
[----:B-1----:R-:W-:Y:S02]  /*00b0*/  UIADD3 UR5, UP0, UPT, UR8, 0x10, URZ ;  /* 0x0000001008057890 */ /* 0x002fe4000ff1e0ff */
[----:B--2---:R-:W-:Y:S02]  /*00c0*/  UIMAD UR4, UR7, UR6, URZ ;  /* 0x00000006070472a4 */ /* 0x004fe4000f8e02ff */
[----:B---34-:R-:W-:-:S12]  /*00d0*/  UIADD3.X UR6, UPT, UPT, URZ, UR9, URZ, UP0, !UPT ;  /* 0x00000009ff067290 */ /* 0x018fd800087fe4ff */
.L_x_42:
[----:B0-----:R-:W-:Y:S01]  /*00e0*/  ISETP.GE.AND P0, PT, R4, UR4, PT ;  /* 0x0000000404007c0c */ /* 0x001fe2000bf06270 */
[----:B------:R-:W-:-:S12]  /*00f0*/  BSSY B2, `(.L_x_0) ;  /* 0x00001aa000027945 */ /* 0x000fd80003800000 */
[----:B-12---:R-:W-:Y:S05]  /*0100*/  @P0 BRA `(.L_x_1) ;  /* 0x0000001800a00947 */ /* 0x006fea0003800000 */
[----:B------:R-:W0:Y:S01]  /*0110*/  LDCU UR7, c[0x0][0x388] ;  /* 0x00007100ff0777ac */ /* 0x000e220008000800 */
[----:B------:R-:W-:Y:S01]  /*0120*/  MOV R6, R4 ;  /* 0x0000000400067202 */ /* 0x000fe20000000f00 */
[----:B0-----:R-:W-:-:S07]  /*0130*/  IMAD R7, R5, UR7, RZ ;  /* 0x0000000705077c24 */ /* 0x001fce000f8e02ff */
.L_x_41:
[----:B0-2---:R-:W0:Y:S01]  /*0140*/  LDC R9, c[0x0][0x38c] ;  /* 0x0000e300ff097b82 */ /* 0x005e220000000800 */
[----:B------:R-:W-:Y:S02]  /*0150*/  IABS R10, R6 ;  /* 0x00000006000a7213 */ /* 0x000fe40000000000 */
[----:B0-----:R-:W-:-:S04]  /*0160*/  IABS R11, R9 ;  /* 0x00000009000b7213 */ /* 0x001fc80000000000 */
[----:B-1----:R-:W0:Y:S08]  /*0170*/  I2F.RP R0, R11 ;  /* 0x0000000b00007306 */ /* 0x002e300000209400 */
[----:B0-----:R-:W0:Y:S02]  /*0180*/  MUFU.RCP R0, R0 ;  /* 0x0000000000007308 */ /* 0x001e240000001000 */
[----:B0-----:R-:W-:-:S06]  /*0190*/  IADD3 R2, PT, PT, R0, 0xffffffe, RZ ;  /* 0x0ffffffe00027810 */ /* 0x001fcc0007ffe0ff */
[----:B------:R0:W1:Y:S02]  /*01a0*/  F2I.FTZ.U32.TRUNC.NTZ R3, R2 ;  /* 0x0000000200037305 */ /* 0x000064000021f000 */
[----:B0-----:R-:W-:Y:S01]  /*01b0*/  HFMA2 R2, -RZ, RZ, 0, 0 ;  /* 0x00000000ff027431 */ /* 0x001fe200000001ff */
[----:B-1----:R-:W-:-:S05]  /*01c0*/  IADD3 R8, PT, PT, RZ, -R3, RZ ;  /* 0x80000003ff087210 */ /* 0x002fca0007ffe0ff */
[----:B------:R-:W-:-:S04]  /*01d0*/  IMAD R13, R8, R11, RZ ;  /* 0x0000000b080d7224 */ /* 0x000fc800078e02ff */
[----:B------:R-:W-:-:S06]  /*01e0*/  IMAD.HI.U32 R3, R3, R13, R2 ;  /* 0x0000000d03037227 */ /* 0x000fcc00078e0002 */
[----:B------:R-:W-:Y:S02]  /*01f0*/  IMAD.HI.U32 R8, R3, R10, RZ ;  /* 0x0000000a03087227 */ /* 0x000fe400078e00ff */
[----:B------:R-:W0:Y:S03]  /*0200*/  LDC.64 R2, c[0x0][0x3a0] ;  /* 0x0000e800ff027b82 */ /* 0x000e260000000a00 */
[----:B------:R-:W-:-:S05]  /*0210*/  IADD3 R0, PT, PT, -R8, RZ, RZ ;  /* 0x000000ff08007210 */ /* 0x000fca0007ffe1ff */
[----:B------:R-:W-:-:S05]  /*0220*/  IMAD R0, R11, R0, R10 ;  /* 0x000000000b007224 */ /* 0x000fca00078e020a */
[----:B------:R-:W-:-:S13]  /*0230*/  ISETP.GT.U32.AND P1, PT, R11, R0, PT ;  /* 0x000000000b00720c */ /* 0x000fda0003f24070 */
[-C--:B------:R-:W-:Y:S02]  /*0240*/  @!P1 IADD3 R0, PT, PT, R0, -R11.reuse, RZ ;  /* 0x8000000b00009210 */ /* 0x080fe40007ffe0ff */
[----:B------:R-:W-:Y:S02]  /*0250*/  @!P1 IADD3 R8, PT, PT, R8, 0x1, RZ ;  /* 0x0000000108089810 */ /* 0x000fe40007ffe0ff */
[----:B------:R-:W-:Y:S02]  /*0260*/  ISETP.GE.U32.AND P0, PT, R0, R11, PT ;  /* 0x0000000b0000720c */ /* 0x000fe40003f06070 */
[----:B------:R-:W-:Y:S02]  /*0270*/  LOP3.LUT R0, R6, R9, RZ, 0x3c, !PT ;  /* 0x0000000906007212 */ /* 0x000fe400078e3cff */
[----:B------:R-:W-:Y:S02]  /*0280*/  ISETP.NE.AND P1, PT, R9, RZ, PT ;  /* 0x000000ff0900720c */ /* 0x000fe40003f25270 */
[----:B------:R-:W-:-:S07]  /*0290*/  ISETP.GE.AND P2, PT, R0, RZ, PT ;  /* 0x000000ff0000720c */ /* 0x000fce0003f46270 */
[----:B------:R-:W-:-:S04]  /*02a0*/  @P0 IADD3 R8, PT, PT, R8, 0x1, RZ ;  /* 0x0000000108080810 */ /* 0x000fc80007ffe0ff */
[----:B------:R-:W-:-:S04]  /*02b0*/  MOV R0, R8 ;  /* 0x0000000800007202 */ /* 0x000fc80000000f00 */
[----:B------:R-:W-:Y:S02]  /*02c0*/  @!P2 IADD3 R0, PT, PT, -R0, RZ, RZ ;  /* 0x000000ff0000a210 */ /* 0x000fe40007ffe1ff */
[----:B------:R-:W-:-:S04]  /*02d0*/  @!P1 LOP3.LUT R0, RZ, R9, RZ, 0x33, !PT ;  /* 0x00000009ff009212 */ /* 0x000fc800078e33ff */
[----:B------:R-:W-:-:S05]  /*02e0*/  IADD3 R11, PT, PT, R7, R0, RZ ;  /* 0x00000000070b7210 */ /* 0x000fca0007ffe0ff */
[----:B0-----:R-:W-:-:S05]  /*02f0*/  IMAD.WIDE R2, R11, 0x4, R2 ;  /* 0x000000040b027825 */ /* 0x001fca00078e0202 */
[----:B------:R-:W2:Y:S01]  /*0300*/  LDG.E R8, desc[UR10][R2.64] ;  /* 0x0000000a02087981 */ /* 0x000ea2000c1e1900 */
[----:B------:R-:W-:Y:S05]  /*0310*/  YIELD ;  /* 0x0000000000007946 */ /* 0x000fea0003800000 */
[----:B------:R-:W-:Y:S01]  /*0320*/  BSSY B1, `(.L_x_2) ;  /* 0x0000183000017945 */ /* 0x000fe20003800000 */
[----:B------:R-:W-:Y:S02]  /*0330*/  IADD3 R0, PT, PT, -R0, RZ, RZ ;  /* 0x000000ff00007210 */ /* 0x000fe40007ffe1ff */
[----:B--2---:R-:W-:-:S13]  /*0340*/  ISETP.GE.AND P0, PT, R8, 0x1, PT ;  /* 0x000000010800780c */ /* 0x004fda0003f06270 */
[----:B------:R-:W-:Y:S05]  /*0350*/  @!P0 BRA `(.L_x_3) ;  /* 0x0000001400fc8947 */ /* 0x000fea0003800000 */
[----:B------:R-:W0:Y:S01]  /*0360*/  LDC.64 R16, c[0x0][0x3a8] ;  /* 0x0000ea00ff107b82 */ /* 0x000e220000000a00 */
[----:B------:R-:W1:Y:S01]  /*0370*/  LDCU UR7, c[0x0][0x390] ;  /* 0x00007200ff0777ac */ /* 0x000e620008000800 */
[----:B------:R-:W-:Y:S01]  /*0380*/  ISETP.GE.U32.AND P0, PT, R8, 0x8, PT ;  /* 0x000000080800780c */ /* 0x000fe20003f06070 */
[--C-:B------:R-:W-:Y:S01]  /*0390*/  IMAD R3, R7, R9, R6.reuse ;  /* 0x0000000907037224 */ /* 0x100fe200078e0206 */
[----:B------:R-:W-:Y:S01]  /*03a0*/  BSSY B0, `(.L_x_4) ;  /* 0x00000c1000007945 */ /* 0x000fe20003800000 */
[----:B------:R-:W-:Y:S02]  /*03b0*/  IMAD R9, R9, R0, R6 ;  /* 0x0000000009097224 */ /* 0x000fe400078e0206 */
[----:B------:R-:W-:Y:S02]  /*03c0*/  IMAD.MOV.U32 R10, RZ, RZ, RZ ;  /* 0x000000ffff0a7224 */ /* 0x000fe400078e00ff */
[----:B-1----:R-:W-:Y:S02]  /*03d0*/  IMAD R11, R11, UR7, RZ ;  /* 0x000000070b0b7c24 */ /* 0x002fe4000f8e02ff */
[----:B0-----:R-:W-:Y:S01]  /*03e0*/  IMAD.WIDE R16, R3, 0x4, R16 ;  /* 0x0000000403107825 */ /* 0x001fe200078e0210 */
[----:B------:R-:W-:-:S03]  /*03f0*/  I2FP.F32.U32 R3, R8 ;  /* 0x0000000800037245 */ /* 0x000fc60000201000 */
[----:B------:R-:W-:Y:S05]  /*0400*/  @!P0 BRA `(.L_x_5) ;  /* 0x0000000800e88947 */ /* 0x000fea0003800000 */
[----:B------:R-:W0:Y:S01]  /*0410*/  LDC.64 R14, c[0x0][0x3b0] ;  /* 0x0000ec00ff0e7b82 */ /* 0x000e220000000a00 */
[----:B------:R-:W-:Y:S02]  /*0420*/  LOP3.LUT R10, R8, 0x7ffffff8, RZ, 0xc0, !PT ;  /* 0x7ffffff8080a7812 */ /* 0x000fe400078ec0ff */
[----:B------:R-:W-:Y:S02]  /*0430*/  MOV R20, R11 ;  /* 0x0000000b00147202 */ /* 0x000fe40000000f00 */
[----:B------:R-:W-:-:S07]  /*0440*/  IADD3 R21, PT, PT, -R10, RZ, RZ ;  /* 0x000000ff0a157210 */ /* 0x000fce0007ffe1ff */
.L_x_22:
[----:B-1----:R-:W-:Y:S01]  /*0450*/  MOV R12, UR5 ;  /* 0x00000005000c7c02 */ /* 0x002fe20008000f00 */
[----:B------:R-:W2:Y:S01]  /*0460*/  LDG.E R0, desc[UR10][R16.64] ;  /* 0x0000000a10007981 */ /* 0x000ea2000c1e1900 */
[----:B------:R-:W-:-:S03]  /*0470*/  MOV R13, UR6 ;  /* 0x00000006000d7c02 */ /* 0x000fc60008000f00 */
[----:B------:R-:W-:-:S05]  /*0480*/  IMAD.WIDE R12, R20, 0x4, R12 ;  /* 0x00000004140c7825 */ /* 0x000fca00078e020c */
[----:B------:R-:W3:Y:S01]  /*0490*/  LDG.E R2, desc[UR10][R12.64+-0x10] ;  /* 0xfffff00a0c027981 */ /* 0x000ee2000c1e1900 */
[----:B------:R-:W1:Y:S01]  /*04a0*/  MUFU.RCP R18, R3 ;  /* 0x0000000300127308 */ /* 0x000e620000001000 */
[----:B------:R-:W-:Y:S05]  /*04b0*/  YIELD ;  /* 0x0000000000007946 */ /* 0x000fea0003800000 */
[----:B------:R-:W3:Y:S01]  /*04c0*/  LDCU UR7, c[0x0][0x384] ;  /* 0x00007080ff0777ac */ /* 0x000ee20008000800 */
[----:B------:R-:W4:Y:S01]  /*04d0*/  LDCU UR8, c[0x0][0x38c] ;  /* 0x00007180ff0877ac */ /* 0x000f220008000800 */
[----:B-1----:R-:W-:-:S04]  /*04e0*/  FFMA R19, -R3, R18, 1 ;  /* 0x3f80000003137423 */ /* 0x002fc80000000112 */
[----:B------:R-:W-:Y:S01]  /*04f0*/  FFMA R23, R18, R19, R18 ;  /* 0x0000001312177223 */ /* 0x000fe20000000012 */
[----:B------:R-:W-:Y:S01]  /*0500*/  IADD3 R21, PT, PT, R21, 0x8, RZ ;  /* 0x0000000815157810 */ /* 0x000fe20007ffe0ff */
[----:B------:R-:W-:Y:S03]  /*0510*/  BSSY.RECONVERGENT B5, `(.L_x_6) ;  /* 0x000000d000057945 */ /* 0x000fe60003800200 */
[----:B------:R-:W-:Y:S01]  /*0520*/  ISETP.NE.AND P2, PT, R21, RZ, PT ;  /* 0x000000ff1500720c */ /* 0x000fe20003f45270 */
[----:B--2---:R-:W1:Y:S01]  /*0530*/  FCHK P0, R0, R3 ;  /* 0x0000000300007302 */ /* 0x004e620000000000 */
[----:B------:R-:W-:-:S04]  /*0540*/  FFMA R18, R0, R23, RZ ;  /* 0x0000001700127223 */ /* 0x000fc800000000ff */
[----:B------:R-:W-:Y:S01]  /*0550*/  FFMA R22, -R3, R18, R0 ;  /* 0x0000001203167223 */ /* 0x000fe20000000100 */
[----:B---3--:R-:W-:-:S03]  /*0560*/  IMAD R2, R5, UR7, R2 ;  /* 0x0000000705027c24 */ /* 0x008fc6000f8e0202 */
[----:B------:R-:W-:Y:S01]  /*0570*/  FFMA R23, R23, R22, R18 ;  /* 0x0000001617177223 */ /* 0x000fe20000000012 */
[----:B----4-:R-:W-:-:S04]  /*0580*/  IMAD R19, R2, UR8, R9 ;  /* 0x0000000802137c24 */ /* 0x010fc8000f8e0209 */
[----:B0-----:R-:W-:Y:S01]  /*0590*/  IMAD.WIDE R18, R19, 0x4, R14 ;  /* 0x0000000413127825 */ /* 0x001fe200078e020e */
[----:B-1----:R-:W-:Y:S06]  /*05a0*/  @!P0 BRA `(.L_x_7) ;  /* 0x00000000000c8947 */ /* 0x002fec0003800000 */
[----:B------:R-:W-:-:S07]  /*05b0*/  MOV R2, 0x5d0 ;  /* 0x000005d000027802 */ /* 0x000fce0000000f00 */
[----:B------:R-:W-:Y:S05]  /*05c0*/  CALL.REL.NOINC `($__internal_0_$__cuda_sm3x_div_rn_noftz_f32_slowpath) ;  /* 0x00000014008c7944 */ /* 0x000fea0003c00000 */
[----:B------:R-:W-:-:S07]  /*05d0*/  MOV R23, R0 ;  /* 0x0000000000177202 */ /* 0x000fce0000000f00 */
.L_x_7:
[----:B------:R-:W-:Y:S05]  /*05e0*/  BSYNC.RECONVERGENT B5 ;  /* 0x0000000000057941 */ /* 0x000fea0003800200 */
.L_x_6:
[----:B------:R0:W-:Y:S01]  /*05f0*/  REDG.E.ADD.F32.FTZ.RN.STRONG.GPU desc[UR10][R18.64], R23 ;  /* 0x00000017120079a6 */ /* 0x0001e2000c12f30a */
[----:B------:R-:W1:Y:S01]  /*0600*/  MUFU.RCP R0, R3 ;  /* 0x0000000300007308 */ /* 0x000e620000001000 */
[----:B------:R-:W2:Y:S02]  /*0610*/  LDCU UR7, c[0x0][0x384] ;  /* 0x00007080ff0777ac */ /* 0x000ea40008000800 */
[----:B------:R-:W3:Y:S01]  /*0620*/  LDG.E R22, desc[UR10][R16.64] ;  /* 0x0000000a10167981 */ /* 0x000ee2000c1e1900 */
[----:B------:R-:W0:Y:S03]  /*0630*/  LDCU UR8, c[0x0][0x38c] ;  /* 0x00007180ff0877ac */ /* 0x000e260008000800 */
[----:B------:R-:W2:Y:S01]  /*0640*/  LDG.E R2, desc[UR10][R12.64+-0xc] ;  /* 0xfffff40a0c027981 */ /* 0x000ea2000c1e1900 */
[----:B------:R-:W-:Y:S01]  /*0650*/  BSSY.RECONVERGENT B5, `(.L_x_8) ;  /* 0x000000f000057945 */ /* 0x000fe20003800200 */
[----:B-1----:R-:W-:-:S04]  /*0660*/  FFMA R25, -R3, R0, 1 ;  /* 0x3f80000003197423 */ /* 0x002fc80000000100 */
[----:B------:R-:W-:Y:S01]  /*0670*/  FFMA R0, R0, R25, R0 ;  /* 0x0000001900007223 */ /* 0x000fe20000000000 */
[----:B---3--:R-:W1:Y:S03]  /*0680*/  FCHK P0, R22, R3 ;  /* 0x0000000316007302 */ /* 0x008e660000000000 */
[----:B------:R-:W-:Y:S01]  /*0690*/  FFMA R25, R0, R22, RZ ;  /* 0x0000001600197223 */ /* 0x000fe200000000ff */
[----:B--2---:R-:W-:-:S04]  /*06a0*/  IMAD R2, R5, UR7, R2 ;  /* 0x0000000705027c24 */ /* 0x004fc8000f8e0202 */
[----:B0-----:R-:W-:Y:S02]  /*06b0*/  IMAD R19, R2, UR8, R9 ;  /* 0x0000000802137c24 */ /* 0x001fe4000f8e0209 */
[----:B------:R-:W-:Y:S02]  /*06c0*/  FFMA R2, -R3, R25, R22 ;  /* 0x0000001903027223 */ /* 0x000fe40000000116 */
[----:B------:R-:W-:-:S04]  /*06d0*/  IMAD.WIDE R18, R19, 0x4, R14 ;  /* 0x0000000413127825 */ /* 0x000fc800078e020e */
[----:B------:R-:W-:Y:S01]  /*06e0*/  FFMA R25, R0, R2, R25 ;  /* 0x0000000200197223 */ /* 0x000fe20000000019 */
[----:B-1----:R-:W-:Y:S06]  /*06f0*/  @!P0 BRA `(.L_x_9) ;  /* 0x0000000000108947 */ /* 0x002fec0003800000 */
[----:B------:R-:W-:Y:S02]  /*0700*/  MOV R0, R22 ;  /* 0x0000001600007202 */ /* 0x000fe40000000f00 */
[----:B------:R-:W-:-:S07]  /*0710*/  MOV R2, 0x730 ;  /* 0x0000073000027802 */ /* 0x000fce0000000f00 */
[----:B------:R-:W-:Y:S05]  /*0720*/  CALL.REL.NOINC `($__internal_0_$__cuda_sm3x_div_rn_noftz_f32_slowpath) ;  /* 0x0000001400347944 */ /* 0x000fea0003c00000 */
[----:B------:R-:W-:-:S07]  /*0730*/  MOV R25, R0 ;  /* 0x0000000000197202 */ /* 0x000fce0000000f00 */
.L_x_9:
[----:B------:R-:W-:Y:S05]  /*0740*/  BSYNC.RECONVERGENT B5 ;  /* 0x0000000000057941 */ /* 0x000fea0003800200 */
.L_x_8:
        /* <DEDUP_REMOVED lines=21> */
.L_x_11:
[----:B------:R-:W-:Y:S05]  /*08a0*/  BSYNC.RECONVERGENT B5 ;  /* 0x0000000000057941 */ /* 0x000fea0003800200 */
.L_x_10:
        /* <DEDUP_REMOVED lines=17> */
[----:B------:R-:W-:Y:S01]  /*09c0*/  IMAD.MOV.U32 R0, RZ, RZ, R22 ;  /* 0x000000ffff007224 */ /* 0x000fe200078e0016 */
[----:B------:R-:W-:-:S07]  /*09d0*/  MOV R2, 0x9f0 ;  /* 0x000009f000027802 */ /* 0x000fce0000000f00 */
[----:B------:R-:W-:Y:S05]  /*09e0*/  CALL.REL.NOINC `($__internal_0_$__cuda_sm3x_div_rn_noftz_f32_slowpath) ;  /* 0x0000001000847944 */ /* 0x000fea0003c00000 */
[----:B------:R-:W-:-:S07]  /*09f0*/  MOV R25, R0 ;  /* 0x0000000000197202 */ /* 0x000fce0000000f00 */
.L_x_13:
[----:B------:R-:W-:Y:S05]  /*0a00*/  BSYNC.RECONVERGENT B5 ;  /* 0x0000000000057941 */ /* 0x000fea0003800200 */
.L_x_12:
        /* <DEDUP_REMOVED lines=21> */
.L_x_15:
[----:B------:R-:W-:Y:S05]  /*0b60*/  BSYNC.RECONVERGENT B5 ;  /* 0x0000000000057941 */ /* 0x000fea0003800200 */
.L_x_14:
        /* <DEDUP_REMOVED lines=21> */
.L_x_17:
[----:B------:R-:W-:Y:S05]  /*0cc0*/  BSYNC.RECONVERGENT B5 ;  /* 0x0000000000057941 */ /* 0x000fea0003800200 */
.L_x_16:
        /* <DEDUP_REMOVED lines=21> */
.L_x_19:
[----:B------:R-:W-:Y:S05]  /*0e20*/  BSYNC.RECONVERGENT B5 ;  /* 0x0000000000057941 */ /* 0x000fea0003800200 */
.L_x_18:
[----:B------:R0:W-:Y:S01]  /*0e30*/  REDG.E.ADD.F32.FTZ.RN.STRONG.GPU desc[UR10][R18.64], R23 ;  /* 0x00000017120079a6 */ /* 0x0001e2000c12f30a */
[----:B------:R-:W1:Y:S01]  /*0e40*/  MUFU.RCP R0, R3 ;  /* 0x0000000300007308 */ /* 0x000e620000001000 */
[----:B------:R-:W2:Y:S02]  /*0e50*/  LDCU UR7, c[0x0][0x384] ;  /* 0x00007080ff0777ac */ /* 0x000ea40008000800 */
[----:B------:R-:W3:Y:S01]  /*0e60*/  LDG.E R22, desc[UR10][R16.64] ;  /* 0x0000000a10167981 */ /* 0x000ee2000c1e1900 */
[----:B------:R-:W0:Y:S03]  /*0e70*/  LDCU UR8, c[0x0][0x38c] ;  /* 0x00007180ff0877ac */ /* 0x000e260008000800 */
[----:B------:R-:W2:Y:S01]  /*0e80*/  LDG.E R12, desc[UR10][R12.64+0xc] ;  /* 0x00000c0a0c0c7981 */ /* 0x000ea2000c1e1900 */
[----:B-1----:R-:W-:-:S04]  /*0e90*/  FFMA R25, -R3, R0, 1 ;  /* 0x3f80000003197423 */ /* 0x002fc80000000100 */
[----:B------:R-:W-:Y:S01]  /*0ea0*/  FFMA R0, R0, R25, R0 ;  /* 0x0000001900007223 */ /* 0x000fe20000000000 */
[----:B------:R-:W-:Y:S01]  /*0eb0*/  BSSY.RECONVERGENT B5, `(.L_x_20) ;  /* 0x000000c000057945 */ /* 0x000fe20003800200 */
[----:B---3--:R-:W1:Y:S02]  /*0ec0*/  FCHK P0, R22, R3 ;  /* 0x0000000316007302 */ /* 0x008e640000000000 */
        /* <DEDUP_REMOVED lines=10> */
.L_x_21:
[----:B------:R-:W-:Y:S05]  /*0f70*/  BSYNC.RECONVERGENT B5 ;  /* 0x0000000000057941 */ /* 0x000fea0003800200 */
.L_x_20:
[----:B------:R1:W-:Y:S01]  /*0f80*/  REDG.E.ADD.F32.FTZ.RN.STRONG.GPU desc[UR10][R12.64], R0 ;  /* 0x000000000c0079a6 */ /* 0x0003e2000c12f30a */
[----:B------:R-:W-:Y:S01]  /*0f90*/  IADD3 R20, PT, PT, R20, 0x8, RZ ;  /* 0x0000000814147810 */ /* 0x000fe20007ffe0ff */
[----:B------:R-:W-:Y:S06]  /*0fa0*/  @P2 BRA `(.L_x_22) ;  /* 0xfffffff400282947 */ /* 0x000fec000383ffff */
.L_x_5:
[----:B------:R-:W-:Y:S05]  /*0fb0*/  BSYNC B0 ;  /* 0x0000000000007941 */ /* 0x000fea0003800000 */
.L_x_4:
[----:B-1----:R-:W-:-:S13]  /*0fc0*/  LOP3.LUT P0, R0, R8, 0x7, RZ, 0xc0, !PT ;  /* 0x0000000708007812 */ /* 0x002fda000780c0ff */
[----:B------:R-:W-:Y:S05]  /*0fd0*/  @!P0 BRA `(.L_x_3) ;  /* 0x0000000800dc8947 */ /* 0x000fea0003800000 */
[----:B------:R-:W-:Y:S01]  /*0fe0*/  ISETP.GE.U32.AND P0, PT, R0, 0x4, PT ;  /* 0x000000040000780c */ /* 0x000fe20003f06070 */
[----:B------:R-:W-:Y:S01]  /*0ff0*/  BSSY.RECONVERGENT B0, `(.L_x_23) ;  /* 0x0000062000007945 */ /* 0x000fe20003800200 */
[----:B------:R-:W-:-:S11]  /*1000*/  LOP3.LUT R12, R8, 0x3, RZ, 0xc0, !PT ;  /* 0x00000003080c7812 */ /* 0x000fd600078ec0ff */
[----:B------:R-:W-:Y:S05]  /*1010*/  @!P0 BRA `(.L_x_24) ;  /* 0x00000004007c8947 */ /* 0x000fea0003800000 */
[----:B------:R-:W0:Y:S01]  /*1020*/  LDC.64 R18, c[0x0][0x398] ;  /* 0x0000e600ff127b82 */ /* 0x000e220000000a00 */
[----:B------:R-:W-:Y:S01]  /*1030*/  IADD3 R13, PT, PT, R11, R10, RZ ;  /* 0x0000000a0b0d7210 */ /* 0x000fe20007ffe0ff */
[----:B------:R-:W2:Y:S01]  /*1040*/  LDG.E R22, desc[UR10][R16.64] ;  /* 0x0000000a10167981 */ /* 0x000ea2000c1e1900 */
[----:B------:R-:W1:Y:S01]  /*1050*/  MUFU.RCP R0, R3 ;  /* 0x0000000300007308 */ /* 0x000e620000001000 */
[----:B------:R-:W3:Y:S04]  /*1060*/  LDCU UR7, c[0x0][0x384] ;  /* 0x00007080ff0777ac */ /* 0x000ee80008000800 */
[----:B------:R-:W4:Y:S01]  /*1070*/  LDC.64 R14, c[0x0][0x3b0] ;  /* 0x0000ec00ff0e7b82 */ /* 0x000f220000000a00 */
[----:B------:R-:W5:Y:S01]  /*1080*/  LDCU UR8, c[0x0][0x38c] ;  /* 0x00007180ff0877ac */ /* 0x000f620008000800 */
[----:B0-----:R-:W-:-:S05]  /*1090*/  IMAD.WIDE R18, R13, 0x4, R18 ;  /* 0x000000040d127825 */ /* 0x001fca00078e0212 */
[----:B------:R-:W3:Y:S01]  /*10a0*/  LDG.E R2, desc[UR10][R18.64] ;  /* 0x0000000a12027981 */ /* 0x000ee2000c1e1900 */
[----:B-1----:R-:W-:-:S04]  /*10b0*/  FFMA R13, -R3, R0, 1 ;  /* 0x3f800000030d7423 */ /* 0x002fc80000000100 */
[----:B------:R-:W-:Y:S01]  /*10c0*/  FFMA R0, R0, R13, R0 ;  /* 0x0000000d00007223 */ /* 0x000fe20000000000 */
[----:B------:R-:W-:Y:S01]  /*10d0*/  BSSY.RECONVERGENT B5, `(.L_x_25) ;  /* 0x000000d000057945 */ /* 0x000fe20003800200 */
[----:B--2---:R-:W0:Y:S02]  /*10e0*/  FCHK P0, R22, R3 ;  /* 0x0000000316007302 */ /* 0x004e240000000000 */
[----:B------:R-:W-:-:S04]  /*10f0*/  FFMA R21, R0, R22, RZ ;  /* 0x0000001600157223 */ /* 0x000fc800000000ff */
[----:B------:R-:W-:-:S04]  /*1100*/  FFMA R20, -R3, R21, R22 ;  /* 0x0000001503147223 */ /* 0x000fc80000000116 */
[----:B------:R-:W-:Y:S01]  /*1110*/  FFMA R23, R0, R20, R21 ;  /* 0x0000001400177223 */ /* 0x000fe20000000015 */
[----:B---3--:R-:W-:-:S04]  /*1120*/  IMAD R2, R5, UR7, R2 ;  /* 0x0000000705027c24 */ /* 0x008fc8000f8e0202 */
[----:B-----5:R-:W-:-:S04]  /*1130*/  IMAD R13, R2, UR8, R9 ;  /* 0x00000008020d7c24 */ /* 0x020fc8000f8e0209 */
[----:B----4-:R-:W-:Y:S01]  /*1140*/  IMAD.WIDE R14, R13, 0x4, R14 ;  /* 0x000000040d0e7825 */ /* 0x010fe200078e020e */
[----:B0-----:R-:W-:Y:S06]  /*1150*/  @!P0 BRA `(.L_x_26) ;  /* 0x0000000000108947 */ /* 0x001fec0003800000 */
[----:B------:R-:W-:Y:S02]  /*1160*/  MOV R0, R22 ;  /* 0x0000001600007202 */ /* 0x000fe40000000f00 */
[----:B------:R-:W-:-:S07]  /*1170*/  MOV R2, 0x1190 ;  /* 0x0000119000027802 */ /* 0x000fce0000000f00 */
[----:B------:R-:W-:Y:S05]  /*1180*/  CALL.REL.NOINC `($__internal_0_$__cuda_sm3x_div_rn_noftz_f32_slowpath) ;  /* 0x00000008009c7944 */ /* 0x000fea0003c00000 */
[----:B------:R-:W-:-:S07]  /*1190*/  IMAD.MOV.U32 R23, RZ, RZ, R0 ;  /* 0x000000ffff177224 */ /* 0x000fce00078e0000 */
.L_x_26:
[----:B------:R-:W-:Y:S05]  /*11a0*/  BSYNC.RECONVERGENT B5 ;  /* 0x0000000000057941 */ /* 0x000fea0003800200 */
.L_x_25:
[----:B------:R0:W-:Y:S01]  /*11b0*/  REDG.E.ADD.F32.FTZ.RN.STRONG.GPU desc[UR10][R14.64], R23 ;  /* 0x000000170e0079a6 */ /* 0x0001e2000c12f30a */
[----:B------:R-:W1:Y:S01]  /*11c0*/  MUFU.RCP R0, R3 ;  /* 0x0000000300007308 */ /* 0x000e620000001000 */
[----:B------:R-:W2:Y:S01]  /*11d0*/  LDCU UR7, c[0x0][0x384] ;  /* 0x00007080ff0777ac */ /* 0x000ea20008000800 */
[----:B------:R-:W3:Y:S01]  /*11e0*/  LDC.64 R20, c[0x0][0x3b0] ;  /* 0x0000ec00ff147b82 */ /* 0x000ee20000000a00 */
[----:B------:R-:W4:Y:S01]  /*11f0*/  LDG.E R22, desc[UR10][R16.64] ;  /* 0x0000000a10167981 */ /* 0x000f22000c1e1900 */
[----:B------:R-:W0:Y:S03]  /*1200*/  LDCU UR8, c[0x0][0x38c] ;  /* 0x00007180ff0877ac */ /* 0x000e260008000800 */
[----:B------:R-:W2:Y:S01]  /*1210*/  LDG.E R2, desc[UR10][R18.64+0x4] ;  /* 0x0000040a12027981 */ /* 0x000ea2000c1e1900 */
[----:B------:R-:W-:Y:S01]  /*1220*/  BSSY.RECONVERGENT B5, `(.L_x_27) ;  /* 0x000000f000057945 */ /* 0x000fe20003800200 */
[----:B-1----:R-:W-:-:S04]  /*1230*/  FFMA R13, -R3, R0, 1 ;  /* 0x3f800000030d7423 */ /* 0x002fc80000000100 */
[----:B------:R-:W-:Y:S01]  /*1240*/  FFMA R0, R0, R13, R0 ;  /* 0x0000000d00007223 */ /* 0x000fe20000000000 */
[----:B----4-:R-:W1:Y:S03]  /*1250*/  FCHK P0, R22, R3 ;  /* 0x0000000316007302 */ /* 0x010e660000000000 */
[----:B------:R-:W-:Y:S01]  /*1260*/  FFMA R13, R0, R22, RZ ;  /* 0x00000016000d7223 */ /* 0x000fe200000000ff */
[----:B--2---:R-:W-:-:S04]  /*1270*/  IMAD R2, R5, UR7, R2 ;  /* 0x0000000705027c24 */ /* 0x004fc8000f8e0202 */
[----:B0-----:R-:W-:Y:S02]  /*1280*/  IMAD R15, R2, UR8, R9 ;  /* 0x00000008020f7c24 */ /* 0x001fe4000f8e0209 */
[----:B------:R-:W-:Y:S02]  /*1290*/  FFMA R2, -R3, R13, R22 ;  /* 0x0000000d03027223 */ /* 0x000fe40000000116 */
[----:B---3--:R-:W-:-:S04]  /*12a0*/  IMAD.WIDE R14, R15, 0x4, R20 ;  /* 0x000000040f0e7825 */ /* 0x008fc800078e0214 */
[----:B------:R-:W-:Y:S01]  /*12b0*/  FFMA R13, R0, R2, R13 ;  /* 0x00000002000d7223 */ /* 0x000fe2000000000d */
[----:B-1----:R-:W-:Y:S06]  /*12c0*/  @!P0 BRA `(.L_x_28) ;  /* 0x0000000000108947 */ /* 0x002fec0003800000 */
[----:B------:R-:W-:Y:S02]  /*12d0*/  MOV R0, R22 ;  /* 0x0000001600007202 */ /* 0x000fe40000000f00 */
[----:B------:R-:W-:-:S07]  /*12e0*/  MOV R2, 0x1300 ;  /* 0x0000130000027802 */ /* 0x000fce0000000f00 */
[----:B------:R-:W-:Y:S05]  /*12f0*/  CALL.REL.NOINC `($__internal_0_$__cuda_sm3x_div_rn_noftz_f32_slowpath) ;  /* 0x0000000800407944 */ /* 0x000fea0003c00000 */
[----:B------:R-:W-:-:S07]  /*1300*/  MOV R13, R0 ;  /* 0x00000000000d7202 */ /* 0x000fce0000000f00 */
.L_x_28:
[----:B------:R-:W-:Y:S05]  /*1310*/  BSYNC.RECONVERGENT B5 ;  /* 0x0000000000057941 */ /* 0x000fea0003800200 */
.L_x_27:
[----:B------:R0:W-:Y:S01]  /*1320*/  REDG.E.ADD.F32.FTZ.RN.STRONG.GPU desc[UR10][R14.64], R13 ;  /* 0x0000000d0e0079a6 */ /* 0x0001e2000c12f30a */
[----:B------:R-:W1:Y:S01]  /*1330*/  MUFU.RCP R0, R3 ;  /* 0x0000000300007308 */ /* 0x000e620000001000 */
[----:B------:R-:W2:Y:S01]  /*1340*/  LDCU UR7, c[0x0][0x384] ;  /* 0x00007080ff0777ac */ /* 0x000ea20008000800 */
[----:B------:R-:W3:Y:S01]  /*1350*/  LDC.64 R20, c[0x0][0x3b0] ;  /* 0x0000ec00ff147b82 */ /* 0x000ee20000000a00 */
[----:B------:R-:W4:Y:S01]  /*1360*/  LDG.E R22, desc[UR10][R16.64] ;  /* 0x0000000a10167981 */ /* 0x000f22000c1e1900 */
[----:B------:R-:W5:Y:S03]  /*1370*/  LDCU UR8, c[0x0][0x38c] ;  /* 0x00007180ff0877ac */ /* 0x000f660008000800 */
[----:B------:R-:W2:Y:S01]  /*1380*/  LDG.E R2, desc[UR10][R18.64+0x8] ;  /* 0x0000080a12027981 */ /* 0x000ea2000c1e1900 */
[----:B------:R-:W-:Y:S01]  /*1390*/  BSSY.RECONVERGENT B5, `(.L_x_29) ;  /* 0x000000f000057945 */ /* 0x000fe20003800200 */
[----:B-1----:R-:W-:-:S04]  /*13a0*/  FFMA R23, -R3, R0, 1 ;  /* 0x3f80000003177423 */ /* 0x002fc80000000100 */
[----:B------:R-:W-:Y:S01]  /*13b0*/  FFMA R0, R0, R23, R0 ;  /* 0x0000001700007223 */ /* 0x000fe20000000000 */
[----:B----4-:R-:W1:Y:S03]  /*13c0*/  FCHK P0, R22, R3 ;  /* 0x0000000316007302 */ /* 0x010e660000000000 */
[----:B0-----:R-:W-:Y:S01]  /*13d0*/  FFMA R13, R0, R22, RZ ;  /* 0x00000016000d7223 */ /* 0x001fe200000000ff */
[----:B--2---:R-:W-:-:S04]  /*13e0*/  IMAD R2, R5, UR7, R2 ;  /* 0x0000000705027c24 */ /* 0x004fc8000f8e0202 */
[----:B-----5:R-:W-:Y:S02]  /*13f0*/  IMAD R15, R2, UR8, R9 ;  /* 0x00000008020f7c24 */ /* 0x020fe4000f8e0209 */
        /* <DEDUP_REMOVED lines=8> */
.L_x_30:
[----:B------:R-:W-:Y:S05]  /*1480*/  BSYNC.RECONVERGENT B5 ;  /* 0x0000000000057941 */ /* 0x000fea0003800200 */
.L_x_29:
[----:B------:R0:W-:Y:S01]  /*1490*/  REDG.E.ADD.F32.FTZ.RN.STRONG.GPU desc[UR10][R14.64], R13 ;  /* 0x0000000d0e0079a6 */ /* 0x0001e2000c12f30a */
[----:B------:R-:W1:Y:S01]  /*14a0*/  MUFU.RCP R0, R3 ;  /* 0x0000000300007308 */ /* 0x000e620000001000 */
[----:B------:R-:W2:Y:S01]  /*14b0*/  LDCU UR7, c[0x0][0x384] ;  /* 0x00007080ff0777ac */ /* 0x000ea20008000800 */
[----:B------:R-:W3:Y:S01]  /*14c0*/  LDC.64 R20, c[0x0][0x3b0] ;  /* 0x0000ec00ff147b82 */ /* 0x000ee20000000a00 */
[----:B------:R-:W4:Y:S01]  /*14d0*/  LDG.E R22, desc[UR10][R16.64] ;  /* 0x0000000a10167981 */ /* 0x000f22000c1e1900 */
[----:B------:R-:W5:Y:S03]  /*14e0*/  LDCU UR8, c[0x0][0x38c] ;  /* 0x00007180ff0877ac */ /* 0x000f660008000800 */
[----:B------:R-:W2:Y:S01]  /*14f0*/  LDG.E R18, desc[UR10][R18.64+0xc] ;  /* 0x00000c0a12127981 */ /* 0x000ea2000c1e1900 */
[----:B-1----:R-:W-:-:S04]  /*1500*/  FFMA R23, -R3, R0, 1 ;  /* 0x3f80000003177423 */ /* 0x002fc80000000100 */
[----:B------:R-:W-:Y:S01]  /*1510*/  FFMA R0, R0, R23, R0 ;  /* 0x0000001700007223 */ /* 0x000fe20000000000 */
[----:B------:R-:W-:Y:S01]  /*1520*/  BSSY.RECONVERGENT B5, `(.L_x_31) ;  /* 0x000000c000057945 */ /* 0x000fe20003800200 */
[----:B----4-:R-:W1:Y:S02]  /*1530*/  FCHK P0, R22, R3 ;  /* 0x0000000316007302 */ /* 0x010e640000000000 */
        /* <DEDUP_REMOVED lines=10> */
.L_x_32:
[----:B------:R-:W-:Y:S05]  /*15e0*/  BSYNC.RECONVERGENT B5 ;  /* 0x0000000000057941 */ /* 0x000fea0003800200 */
.L_x_31:
[----:B------:R0:W-:Y:S01]  /*15f0*/  REDG.E.ADD.F32.FTZ.RN.STRONG.GPU desc[UR10][R14.64], R0 ;  /* 0x000000000e0079a6 */ /* 0x0001e2000c12f30a */
[----:B------:R-:W-:-:S07]  /*1600*/  IADD3 R10, PT, PT, R10, 0x4, RZ ;  /* 0x000000040a0a7810 */ /* 0x000fce0007ffe0ff */
.L_x_24:
[----:B------:R-:W-:Y:S05]  /*1610*/  BSYNC.RECONVERGENT B0 ;  /* 0x0000000000007941 */ /* 0x000fea0003800200 */
.L_x_23:
[----:B------:R-:W-:-:S13]  /*1620*/  ISETP.NE.AND P0, PT, R12, RZ, PT ;  /* 0x000000ff0c00720c */ /* 0x000fda0003f05270 */
[----:B------:R-:W-:Y:S05]  /*1630*/  @!P0 BRA `(.L_x_3) ;  /* 0x0000000400448947 */ /* 0x000fea0003800000 */
[----:B------:R-:W-:Y:S01]  /*1640*/  ISETP.NE.AND P0, PT, R12, 0x1, PT ;  /* 0x000000010c00780c */ /* 0x000fe20003f05270 */
[----:B------:R-:W-:-:S12]  /*1650*/  BSSY.RECONVERGENT B0, `(.L_x_33) ;  /* 0x0000033000007945 */ /* 0x000fd80003800200 */
[----:B------:R-:W-:Y:S05]  /*1660*/  @!P0 BRA `(.L_x_34) ;  /* 0x0000000000c48947 */ /* 0x000fea0003800000 */
[----:B------:R-:W1:Y:S01]  /*1670*/  LDC.64 R12, c[0x0][0x398] ;  /* 0x0000e600ff0c7b82 */ /* 0x000e620000000a00 */
[----:B0-----:R-:W-:Y:S01]  /*1680*/  IADD3 R15, PT, PT, R11, R10, RZ ;  /* 0x0000000a0b0f7210 */ /* 0x001fe20007ffe0ff */
[----:B------:R-:W2:Y:S01]  /*1690*/  LDG.E R20, desc[UR10][R16.64] ;  /* 0x0000000a10147981 */ /* 0x000ea2000c1e1900 */
[----:B------:R-:W0:Y:S01]  /*16a0*/  MUFU.RCP R0, R3 ;  /* 0x0000000300007308 */ /* 0x000e220000001000 */
[----:B------:R-:W3:Y:S01]  /*16b0*/  LDCU UR7, c[0x0][0x384] ;  /* 0x00007080ff0777ac */ /* 0x000ee20008000800 */
[----:B------:R-:W4:Y:S01]  /*16c0*/  LDCU UR8, c[0x0][0x38c] ;  /* 0x00007180ff0877ac */ /* 0x000f220008000800 */
[----:B-1----:R-:W-:Y:S02]  /*16d0*/  IMAD.WIDE R12, R15, 0x4, R12 ;  /* 0x000000040f0c7825 */ /* 0x002fe400078e020c */
[----:B------:R-:W1:Y:S03]  /*16e0*/  LDC.64 R14, c[0x0][0x3b0] ;  /* 0x0000ec00ff0e7b82 */ /* 0x000e660000000a00 */
[----:B------:R-:W3:Y:S01]  /*16f0*/  LDG.E R2, desc[UR10][R12.64] ;  /* 0x0000000a0c027981 */ /* 0x000ee2000c1e1900 */
[----:B0-----:R-:W-:-:S04]  /*1700*/  FFMA R19, -R3, R0, 1 ;  /* 0x3f80000003137423 */ /* 0x001fc80000000100 */
[----:B------:R-:W-:Y:S01]  /*1710*/  FFMA R0, R0, R19, R0 ;  /* 0x0000001300007223 */ /* 0x000fe20000000000 */
[----:B------:R-:W-:Y:S01]  /*1720*/  BSSY.RECONVERGENT B5, `(.L_x_35) ;  /* 0x000000d000057945 */ /* 0x000fe20003800200 */
[----:B--2---:R-:W0:Y:S02]  /*1730*/  FCHK P0, R20, R3 ;  /* 0x0000000314007302 */ /* 0x004e240000000000 */
[----:B------:R-:W-:-:S04]  /*1740*/  FFMA R21, R0, R20, RZ ;  /* 0x0000001400157223 */ /* 0x000fc800000000ff */
[----:B------:R-:W-:-:S04]  /*1750*/  FFMA R18, -R3, R21, R20 ;  /* 0x0000001503127223 */ /* 0x000fc80000000114 */
[----:B------:R-:W-:Y:S01]  /*1760*/  FFMA R21, R0, R18, R21 ;  /* 0x0000001200157223 */ /* 0x000fe20000000015 */
[----:B---3--:R-:W-:-:S04]  /*1770*/  IMAD R2, R5, UR7, R2 ;  /* 0x0000000705027c24 */ /* 0x008fc8000f8e0202 */
[----:B----4-:R-:W-:-:S04]  /*1780*/  IMAD R19, R2, UR8, R9 ;  /* 0x0000000802137c24 */ /* 0x010fc8000f8e0209 */
[----:B-1----:R-:W-:Y:S01]  /*1790*/  IMAD.WIDE R14, R19, 0x4, R14 ;  /* 0x00000004130e7825 */ /* 0x002fe200078e020e */
[----:B0-----:R-:W-:Y:S06]  /*17a0*/  @!P0 BRA `(.L_x_36) ;  /* 0x0000000000108947 */ /* 0x001fec0003800000 */
[----:B------:R-:W-:Y:S02]  /*17b0*/  MOV R0, R20 ;  /* 0x0000001400007202 */ /* 0x000fe40000000f00 */
[----:B------:R-:W-:-:S07]  /*17c0*/  MOV R2, 0x17e0 ;  /* 0x000017e000027802 */ /* 0x000fce0000000f00 */
[----:B------:R-:W-:Y:S05]  /*17d0*/  CALL.REL.NOINC `($__internal_0_$__cuda_sm3x_div_rn_noftz_f32_slowpath) ;  /* 0x0000000400087944 */ /* 0x000fea0003c00000 */
[----:B------:R-:W-:-:S07]  /*17e0*/  MOV R21, R0 ;  /* 0x0000000000157202 */ /* 0x000fce0000000f00 */
.L_x_36:
[----:B------:R-:W-:Y:S05]  /*17f0*/  BSYNC.RECONVERGENT B5 ;  /* 0x0000000000057941 */ /* 0x000fea0003800200 */
.L_x_35:
        /* <DEDUP_REMOVED lines=21> */
.L_x_38:
[----:B------:R-:W-:Y:S05]  /*1950*/  BSYNC.RECONVERGENT B5 ;  /* 0x0000000000057941 */ /* 0x000fea0003800200 */
.L_x_37:
[----:B------:R1:W-:Y:S01]  /*1960*/  REDG.E.ADD.F32.FTZ.RN.STRONG.GPU desc[UR10][R12.64], R0 ;  /* 0x000000000c0079a6 */ /* 0x0003e2000c12f30a */
[----:B------:R-:W-:-:S07]  /*1970*/  IADD3 R10, PT, PT, R10, 0x2, RZ ;  /* 0x000000020a0a7810 */ /* 0x000fce0007ffe0ff */
.L_x_34:
[----:B------:R-:W-:Y:S05]  /*1980*/  BSYNC.RECONVERGENT B0 ;  /* 0x0000000000007941 */ /* 0x000fea0003800200 */
.L_x_33:
[----:B------:R-:W-:-:S04]  /*1990*/  LOP3.LUT R8, R8, 0x1, RZ, 0xc0, !PT ;  /* 0x0000000108087812 */ /* 0x000fc800078ec0ff */
[----:B------:R-:W-:-:S13]  /*19a0*/  ISETP.NE.U32.AND P0, PT, R8, 0x1, PT ;  /* 0x000000010800780c */ /* 0x000fda0003f05070 */
[----:B------:R-:W-:Y:S05]  /*19b0*/  @P0 BRA `(.L_x_3) ;  /* 0x0000000000640947 */ /* 0x000fea0003800000 */
[----:B-1----:R-:W1:Y:S01]  /*19c0*/  LDC.64 R12, c[0x0][0x398] ;  /* 0x0000e600ff0c7b82 */ /* 0x002e620000000a00 */
[----:B------:R-:W-:Y:S01]  /*19d0*/  IMAD.IADD R11, R11, 0x1, R10 ;  /* 0x000000010b0b7824 */ /* 0x000fe200078e020a */
[----:B------:R-:W2:Y:S01]  /*19e0*/  LDG.E R16, desc[UR10][R16.64] ;  /* 0x0000000a10107981 */ /* 0x000ea2000c1e1900 */
[----:B0-----:R-:W0:Y:S01]  /*19f0*/  MUFU.RCP R0, R3 ;  /* 0x0000000300007308 */ /* 0x001e220000001000 */
[----:B------:R-:W3:Y:S01]  /*1a00*/  LDCU UR7, c[0x0][0x384] ;  /* 0x00007080ff0777ac */ /* 0x000ee20008000800 */
[----:B------:R-:W4:Y:S01]  /*1a10*/  LDCU UR8, c[0x0][0x38c] ;  /* 0x00007180ff0877ac */ /* 0x000f220008000800 */
[----:B-1----:R-:W-:Y:S02]  /*1a20*/  IMAD.WIDE R12, R11, 0x4, R12 ;  /* 0x000000040b0c7825 */ /* 0x002fe400078e020c */
[----:B------:R-:W1:Y:S04]  /*1a30*/  LDC.64 R10, c[0x0][0x3b0] ;  /* 0x0000ec00ff0a7b82 */ /* 0x000e680000000a00 */
        /* <DEDUP_REMOVED lines=15> */
.L_x_40:
[----:B------:R-:W-:Y:S05]  /*1b30*/  BSYNC.RECONVERGENT B0 ;  /* 0x0000000000007941 */ /* 0x000fea0003800200 */
.L_x_39:
[----:B------:R2:W-:Y:S02]  /*1b40*/  REDG.E.ADD.F32.FTZ.RN.STRONG.GPU desc[UR10][R8.64], R0 ;  /* 0x00000000080079a6 */ /* 0x0005e4000c12f30a */
.L_x_3:
[----:B------:R-:W-:Y:S05]  /*1b50*/  BSYNC B1 ;  /* 0x0000000000017941 */ /* 0x000fea0003800000 */
.L_x_2:
[----:B------:R-:W-:-:S04]  /*1b60*/  IADD3 R6, PT, PT, R6, UR13, RZ ;  /* 0x0000000d06067c10 */ /* 0x000fc8000fffe0ff */
[----:B------:R-:W-:-:S13]  /*1b70*/  ISETP.GE.AND P0, PT, R6, UR4, PT ;  /* 0x0000000406007c0c */ /* 0x000fda000bf06270 */
[----:B------:R-:W-:Y:S05]  /*1b80*/  @!P0 BRA `(.L_x_41) ;  /* 0xffffffe4006c8947 */ /* 0x000fea000383ffff */
.L_x_1:
[----:B------:R-:W-:Y:S05]  /*1b90*/  BSYNC B2 ;  /* 0x0000000000027941 */ /* 0x000fea0003800000 */
.L_x_0:
[----:B------:R-:W3:Y:S01]  /*1ba0*/  LDCU UR7, c[0x0][0x370] ;  /* 0x00006e00ff0777ac */ /* 0x000ee20008000800 */
[----:B------:R-:W4:Y:S01]  /*1bb0*/  LDCU UR8, c[0x0][0x380] ;  /* 0x00007000ff0877ac */ /* 0x000f220008000800 */
[----:B---3--:R-:W-:-:S04]  /*1bc0*/  IADD3 R5, PT, PT, R5, UR7, RZ ;  /* 0x0000000705057c10 */ /* 0x008fc8000fffe0ff */
[----:B----4-:R-:W-:-:S13]  /*1bd0*/  ISETP.GE.AND P0, PT, R5, UR8, PT ;  /* 0x0000000805007c0c */ /* 0x010fda000bf06270 */
[----:B------:R-:W-:Y:S05]  /*1be0*/  @!P0 BRA `(.L_x_42) ;  /* 0xffffffe4003c8947 */ /* 0x000fea000383ffff */
[----:B------:R-:W-:Y:S05]  /*1bf0*/  EXIT ;  /* 0x000000000000794d */ /* 0x000fea0003800000 */
        .weak           $__internal_0_$__cuda_sm3x_div_rn_noftz_f32_slowpath
        .type           $__internal_0_$__cuda_sm3x_div_rn_noftz_f32_slowpath,@function
        .size           $__internal_0_$__cuda_sm3x_div_rn_noftz_f32_slowpath,(.L_x_111 - $__internal_0_$__cuda_sm3x_div_rn_noftz_f32_slowpath)
$__internal_0_$__cuda_sm3x_div_rn_noftz_f32_slowpath:
[----:B------:R-:W-:Y:S01]  /*1c00*/  SHF.R.U32.HI R22, RZ, 0x17, R3 ;  /* 0x00000017ff167819 */ /* 0x000fe20000011603 */
[----:B------:R-:W-:Y:S01]  /*1c10*/  BSSY.RECONVERGENT B3, `(.L_x_43) ;  /* 0x0000065000037945 */ /* 0x000fe20003800200 */
[----:B------:R-:W-:Y:S02]  /*1c20*/  SHF.R.U32.HI R23, RZ, 0x17, R0 ;  /* 0x00000017ff177819 */ /* 0x000fe40000011600 */
[----:B------:R-:W-:Y:S02]  /*1c30*/  LOP3.LUT R22, R22, 0xff, RZ, 0xc0, !PT ;  /* 0x000000ff16167812 */ /* 0x000fe400078ec0ff */
[----:B------:R-:W-:Y:S02]  /*1c40*/  LOP3.LUT R23, R23, 0xff, RZ, 0xc0, !PT ;  /* 0x000000ff17177812 */ /* 0x000fe400078ec0ff */
[----:B------:R-:W-:Y:S02]  /*1c50*/  IADD3 R24, PT, PT, R22, -0x1, RZ ;  /* 0xffffffff16187810 */ /* 0x000fe40007ffe0ff */
[----:B------:R-:W-:-:S02]  /*1c60*/  MOV R25, R3 ;  /* 0x0000000300197202 */ /* 0x000fc40000000f00 */
[----:B------:R-:W-:Y:S02]  /*1c70*/  ISETP.GT.U32.AND P0, PT, R24, 0xfd, PT ;  /* 0x000000fd1800780c */ /* 0x000fe40003f04070 */
[----:B------:R-:W-:-:S04]  /*1c80*/  IADD3 R24, PT, PT, R23, -0x1, RZ ;  /* 0xffffffff17187810 */ /* 0x000fc80007ffe0ff */
[----:B------:R-:W-:-:S13]  /*1c90*/  ISETP.GT.U32.OR P0, PT, R24, 0xfd, P0 ;  /* 0x000000fd1800780c */ /* 0x000fda0000704470 */
[----:B------:R-:W-:Y:S01]  /*1ca0*/  @!P0 MOV R24, RZ ;  /* 0x000000ff00188202 */ /* 0x000fe20000000f00 */
[----:B------:R-:W-:Y:S06]  /*1cb0*/  @!P0 BRA `(.L_x_44) ;  /* 0x0000000000648947 */ /* 0x000fec0003800000 */
[----:B------:R-:W-:Y:S02]  /*1cc0*/  FSETP.GTU.FTZ.AND P0, PT, |R0|, +INF , PT ;  /* 0x7f8000000000780b */ /* 0x000fe40003f1c200 */
[----:B------:R-:W-:-:S04]  /*1cd0*/  FSETP.GTU.FTZ.AND P1, PT, |R3|, +INF , PT ;  /* 0x7f8000000300780b */ /* 0x000fc80003f3c200 */
[----:B------:R-:W-:-:S13]  /*1ce0*/  PLOP3.LUT P0, PT, P0, P1, PT, 0xf8, 0x8f ;  /* 0x00000000008f781c */ /* 0x000fda0000703f70 */
[----:B------:R-:W-:Y:S05]  /*1cf0*/  @P0 BRA `(.L_x_45) ;  /* 0x0000000400540947 */ /* 0x000fea0003800000 */
[----:B------:R-:W-:-:S13]  /*1d00*/  LOP3.LUT P0, RZ, R25, 0x7fffffff, R0, 0xc8, !PT ;  /* 0x7fffffff19ff7812 */ /* 0x000fda000780c800 */
[----:B------:R-:W-:Y:S05]  /*1d10*/  @!P0 BRA `(.L_x_46) ;  /* 0x0000000400448947 */ /* 0x000fea0003800000 */
[C---:B------:R-:W-:Y:S02]  /*1d20*/  FSETP.NEU.FTZ.AND P3, PT, |R0|.reuse, +INF , PT ;  /* 0x7f8000000000780b */ /* 0x040fe40003f7d200 */
[----:B------:R-:W-:Y:S02]  /*1d30*/  FSETP.NEU.FTZ.AND P1, PT, |R3|, +INF , PT ;  /* 0x7f8000000300780b */ /* 0x000fe40003f3d200 */
[----:B------:R-:W-:-:S11]  /*1d40*/  FSETP.NEU.FTZ.AND P0, PT, |R0|, +INF , PT ;  /* 0x7f8000000000780b */ /* 0x000fd60003f1d200 */
[----:B------:R-:W-:Y:S05]  /*1d50*/  @!P1 BRA !P3, `(.L_x_46) ;  /* 0x0000000400349947 */ /* 0x000fea0005800000 */
[----:B------:R-:W-:-:S04]  /*1d60*/  LOP3.LUT P3, RZ, R0, 0x7fffffff, RZ, 0xc0, !PT ;  /* 0x7fffffff00ff7812 */ /* 0x000fc8000786c0ff */
[----:B------:R-:W-:-:S13]  /*1d70*/  PLOP3.LUT P1, PT, P1, P3, PT, 0x2f, 0xf2 ;  /* 0x0000000000f2781c */ /* 0x000fda0000f26577 */
[----:B------:R-:W-:Y:S05]  /*1d80*/  @P1 BRA `(.L_x_47) ;  /* 0x0000000400201947 */ /* 0x000fea0003800000 */
[----:B------:R-:W-:-:S04]  /*1d90*/  LOP3.LUT P1, RZ, R25, 0x7fffffff, RZ, 0xc0, !PT ;  /* 0x7fffffff19ff7812 */ /* 0x000fc8000782c0ff */
[----:B------:R-:W-:-:S13]  /*1da0*/  PLOP3.LUT P0, PT, P0, P1, PT, 0x2f, 0xf2 ;  /* 0x0000000000f2781c */ /* 0x000fda0000702577 */
[----:B------:R-:W-:Y:S05]  /*1db0*/  @P0 BRA `(.L_x_48) ;  /* 0x0000000400080947 */ /* 0x000fea0003800000 */
[----:B------:R-:W-:-:S04]  /*1dc0*/  IADD3 R24, PT, PT, R23, -0x1, RZ ;  /* 0xffffffff17187810 */ /* 0x000fc80007ffe0ff */
[----:B------:R-:W-:Y:S02]  /*1dd0*/  ISETP.GE.AND P0, PT, R24, RZ, PT ;  /* 0x000000ff1800720c */ /* 0x000fe40003f06270 */
[----:B------:R-:W-:-:S04]  /*1de0*/  IADD3 R24, PT, PT, R22, -0x1, RZ ;  /* 0xffffffff16187810 */ /* 0x000fc80007ffe0ff */
[----:B------:R-:W-:-:S07]  /*1df0*/  ISETP.GE.AND P1, PT, R24, RZ, PT ;  /* 0x000000ff1800720c */ /* 0x000fce0003f26270 */
[----:B------:R-:W-:Y:S01]  /*1e00*/  @P0 MOV R24, RZ ;  /* 0x000000ff00180202 */ /* 0x000fe20000000f00 */
[----:B------:R-:W-:Y:S01]  /*1e10*/  @!P0 FFMA R0, R0, 1.84467440737095516160e+19, RZ ;  /* 0x5f80000000008823 */ /* 0x000fe200000000ff */
[----:B------:R-:W-:-:S04]  /*1e20*/  @!P0 MOV R24, 0xffffffc0 ;  /* 0xffffffc000188802 */ /* 0x000fc80000000f00 */
[----:B------:R-:W-:Y:S01]  /*1e30*/  @!P1 FFMA R25, R3, 1.84467440737095516160e+19, RZ ;  /* 0x5f80000003199823 */ /* 0x000fe200000000ff */
[----:B------:R-:W-:-:S07]  /*1e40*/  @!P1 VIADD R24, R24, 0x40 ;  /* 0x0000004018189836 */ /* 0x000fce0000000000 */
.L_x_44:
[----:B------:R-:W-:Y:S01]  /*1e50*/  LEA R26, R22, 0xc0800000, 0x17 ;  /* 0xc0800000161a7811 */ /* 0x000fe200078eb8ff */
[----:B------:R-:W-:Y:S01]  /*1e60*/  BSSY.RECONVERGENT B4, `(.L_x_49) ;  /* 0x0000036000047945 */ /* 0x000fe20003800200 */
[----:B------:R-:W-:Y:S02]  /*1e70*/  IADD3 R27, PT, PT, R23, -0x7f, RZ ;  /* 0xffffff81171b7810 */ /* 0x000fe40007ffe0ff */
[----:B------:R-:W-:-:S03]  /*1e80*/  IADD3 R29, PT, PT, -R26, R25, RZ ;  /* 0x000000191a1d7210 */ /* 0x000fc60007ffe1ff */
[----:B------:R-:W-:Y:S01]  /*1e90*/  IMAD R0, R27, -0x800000, R0 ;  /* 0xff8000001b007824 */ /* 0x000fe200078e0200 */
[----:B------:R-:W0:Y:S01]  /*1ea0*/  MUFU.RCP R25, R29 ;  /* 0x0000001d00197308 */ /* 0x000e220000001000 */
[----:B------:R-:W-:Y:S01]  /*1eb0*/  FADD.FTZ R26, -R29, -RZ ;  /* 0x800000ff1d1a7221 */ /* 0x000fe20000010100 */
[----:B------:R-:W-:-:S04]  /*1ec0*/  IADD3 R27, PT, PT, R27, 0x7f, -R22 ;  /* 0x0000007f1b1b7810 */ /* 0x000fc80007ffe816 */
[----:B------:R-:W-:Y:S01]  /*1ed0*/  IADD3 R27, PT, PT, R27, R24, RZ ;  /* 0x000000181b1b7210 */ /* 0x000fe20007ffe0ff */
[----:B0-----:R-:W-:-:S04]  /*1ee0*/  FFMA R28, R25, R26, 1 ;  /* 0x3f800000191c7423 */ /* 0x001fc8000000001a */
[----:B------:R-:W-:-:S04]  /*1ef0*/  FFMA R23, R25, R28, R25 ;  /* 0x0000001c19177223 */ /* 0x000fc80000000019 */
[----:B------:R-:W-:-:S04]  /*1f00*/  FFMA R25, R0, R23, RZ ;  /* 0x0000001700197223 */ /* 0x000fc800000000ff */
[----:B------:R-:W-:-:S04]  /*1f10*/  FFMA R22, R26, R25, R0 ;  /* 0x000000191a167223 */ /* 0x000fc80000000000 */
[----:B------:R-:W-:-:S04]  /*1f20*/  FFMA R25, R23, R22, R25 ;  /* 0x0000001617197223 */ /* 0x000fc80000000019 */
[----:B------:R-:W-:-:S04]  /*1f30*/  FFMA R22, R26, R25, R0 ;  /* 0x000000191a167223 */ /* 0x000fc80000000000 */
[----:B------:R-:W-:-:S05]  /*1f40*/  FFMA R0, R23, R22, R25 ;  /* 0x0000001617007223 */ /* 0x000fca0000000019 */
[----:B------:R-:W-:-:S04]  /*1f50*/  SHF.R.U32.HI R24, RZ, 0x17, R0 ;  /* 0x00000017ff187819 */ /* 0x000fc80000011600 */
[----:B------:R-:W-:-:S04]  /*1f60*/  LOP3.LUT R24, R24, 0xff, RZ, 0xc0, !PT ;  /* 0x000000ff18187812 */ /* 0x000fc800078ec0ff */
[----:B------:R-:W-:-:S04]  /*1f70*/  IADD3 R24, PT, PT, R24, R27, RZ ;  /* 0x0000001b18187210 */ /* 0x000fc80007ffe0ff */
[----:B------:R-:W-:-:S04]  /*1f80*/  IADD3 R26, PT, PT, R24, -0x1, RZ ;  /* 0xffffffff181a7810 */ /* 0x000fc80007ffe0ff */
[----:B------:R-:W-:-:S13]  /*1f90*/  ISETP.GE.U32.AND P0, PT, R26, 0xfe, PT ;  /* 0x000000fe1a00780c */ /* 0x000fda0003f06070 */
[----:B------:R-:W-:Y:S05]  /*1fa0*/  @!P0 BRA `(.L_x_50) ;  /* 0x0000000000808947 */ /* 0x000fea0003800000 */
[----:B------:R-:W-:-:S13]  /*1fb0*/  ISETP.GT.AND P0, PT, R24, 0xfe, PT ;  /* 0x000000fe1800780c */ /* 0x000fda0003f04270 */
[----:B------:R-:W-:Y:S05]  /*1fc0*/  @P0 BRA `(.L_x_51) ;  /* 0x00000000006c0947 */ /* 0x000fea0003800000 */
[----:B------:R-:W-:-:S13]  /*1fd0*/  ISETP.GE.AND P0, PT, R24, 0x1, PT ;  /* 0x000000011800780c */ /* 0x000fda0003f06270 */
[----:B------:R-:W-:Y:S05]  /*1fe0*/  @P0 BRA `(.L_x_52) ;  /* 0x0000000000740947 */ /* 0x000fea0003800000 */
[----:B------:R-:W-:Y:S02]  /*1ff0*/  ISETP.GE.AND P0, PT, R24, -0x18, PT ;  /* 0xffffffe81800780c */ /* 0x000fe40003f06270 */
[----:B------:R-:W-:-:S11]  /*2000*/  LOP3.LUT R0, R0, 0x80000000, RZ, 0xc0, !PT ;  /* 0x8000000000007812 */ /* 0x000fd600078ec0ff */
[----:B------:R-:W-:Y:S05]  /*2010*/  @!P0 BRA `(.L_x_52) ;  /* 0x0000000000688947 */ /* 0x000fea0003800000 */
[CCC-:B------:R-:W-:Y:S01]  /*2020*/  FFMA.RZ R26, R23.reuse, R22.reuse, R25.reuse ;  /* 0x00000016171a7223 */ /* 0x1c0fe2000000c019 */
[CCC-:B------:R-:W-:Y:S01]  /*2030*/  FFMA.RP R27, R23.reuse, R22.reuse, R25.reuse ;  /* 0x00000016171b7223 */ /* 0x1c0fe20000008019 */
[----:B------:R-:W-:Y:S01]  /*2040*/  FFMA.RM R22, R23, R22, R25 ;  /* 0x0000001617167223 */ /* 0x000fe20000004019 */
[----:B------:R-:W-:Y:S02]  /*2050*/  IADD3 R23, PT, PT, R24, 0x20, RZ ;  /* 0x0000002018177810 */ /* 0x000fe40007ffe0ff */
[----:B------:R-:W-:Y:S02]  /*2060*/  LOP3.LUT R26, R26, 0x7fffff, RZ, 0xc0, !PT ;  /* 0x007fffff1a1a7812 */ /* 0x000fe400078ec0ff */
[----:B------:R-:W-:Y:S02]  /*2070*/  ISETP.NE.AND P3, PT, R24, RZ, PT ;  /* 0x000000ff1800720c */ /* 0x000fe40003f65270 */
[----:B------:R-:W-:Y:S02]  /*2080*/  LOP3.LUT R26, R26, 0x800000, RZ, 0xfc, !PT ;  /* 0x008000001a1a7812 */ /* 0x000fe400078efcff */
[----:B------:R-:W-:-:S02]  /*2090*/  ISETP.NE.AND P1, PT, R24, RZ, PT ;  /* 0x000000ff1800720c */ /* 0x000fc40003f25270 */
[----:B------:R-:W-:Y:S02]  /*20a0*/  IADD3 R24, PT, PT, -R24, RZ, RZ ;  /* 0x000000ff18187210 */ /* 0x000fe40007ffe1ff */
[----:B------:R-:W-:Y:S02]  /*20b0*/  SHF.L.U32 R23, R26, R23, RZ ;  /* 0x000000171a177219 */ /* 0x000fe400000006ff */
[----:B------:R-:W-:Y:S02]  /*20c0*/  FSETP.NEU.FTZ.AND P0, PT, R27, R22, PT ;  /* 0x000000161b00720b */ /* 0x000fe40003f1d000 */
[----:B------:R-:W-:Y:S02]  /*20d0*/  SEL R25, R24, RZ, P3 ;  /* 0x000000ff18197207 */ /* 0x000fe40001800000 */
[----:B------:R-:W-:Y:S02]  /*20e0*/  ISETP.NE.AND P1, PT, R23, RZ, P1 ;  /* 0x000000ff1700720c */ /* 0x000fe40000f25270 */
[----:B------:R-:W-:-:S02]  /*20f0*/  SHF.R.U32.HI R25, RZ, R25, R26 ;  /* 0x00000019ff197219 */ /* 0x000fc4000001161a */
[----:B------:R-:W-:Y:S02]  /*2100*/  PLOP3.LUT P0, PT, P0, P1, PT, 0xf8, 0x8f ;  /* 0x00000000008f781c */ /* 0x000fe40000703f70 */
[----:B------:R-:W-:Y:S02]  /*2110*/  SHF.R.U32.HI R23, RZ, 0x1, R25 ;  /* 0x00000001ff177819 */ /* 0x000fe40000011619 */
[----:B------:R-:W-:-:S04]  /*2120*/  SEL R22, RZ, 0x1, !P0 ;  /* 0x00000001ff167807 */ /* 0x000fc80004000000 */
[----:B------:R-:W-:-:S04]  /*2130*/  LOP3.LUT R22, R22, 0x1, R23, 0xf8, !PT ;  /* 0x0000000116167812 */ /* 0x000fc800078ef817 */
[----:B------:R-:W-:-:S04]  /*2140*/  LOP3.LUT R22, R22, R25, RZ, 0xc0, !PT ;  /* 0x0000001916167212 */ /* 0x000fc800078ec0ff */
[----:B------:R-:W-:-:S04]  /*2150*/  IADD3 R23, PT, PT, R23, R22, RZ ;  /* 0x0000001617177210 */ /* 0x000fc80007ffe0ff */
[----:B------:R-:W-:Y:S01]  /*2160*/  LOP3.LUT R0, R23, R0, RZ, 0xfc, !PT ;  /* 0x0000000017007212 */ /* 0x000fe200078efcff */
[----:B------:R-:W-:Y:S06]  /*2170*/  BRA `(.L_x_52) ;  /* 0x0000000000107947 */ /* 0x000fec0003800000 */
.L_x_51:
[----:B------:R-:W-:-:S04]  /*2180*/  LOP3.LUT R0, R0, 0x80000000, RZ, 0xc0, !PT ;  /* 0x8000000000007812 */ /* 0x000fc800078ec0ff */
[----:B------:R-:W-:Y:S01]  /*2190*/  LOP3.LUT R0, R0, 0x7f800000, RZ, 0xfc, !PT ;  /* 0x7f80000000007812 */ /* 0x000fe200078efcff */
[----:B------:R-:W-:Y:S06]  /*21a0*/  BRA `(.L_x_52) ;  /* 0x0000000000047947 */ /* 0x000fec0003800000 */
.L_x_50:
[----:B------:R-:W-:-:S07]  /*21b0*/  LEA R0, R27, R0, 0x17 ;  /* 0x000000001b007211 */ /* 0x000fce00078eb8ff */
.L_x_52:
[----:B------:R-:W-:Y:S05]  /*21c0*/  BSYNC.RECONVERGENT B4 ;  /* 0x0000000000047941 */ /* 0x000fea0003800200 */
.L_x_49:
[----:B------:R-:W-:Y:S05]  /*21d0*/  BRA `(.L_x_53) ;  /* 0x0000000000207947 */ /* 0x000fea0003800000 */
.L_x_48:
[----:B------:R-:W-:-:S04]  /*21e0*/  LOP3.LUT R0, R25, 0x80000000, R0, 0x48, !PT ;  /* 0x8000000019007812 */ /* 0x000fc800078e4800 */
[----:B------:R-:W-:Y:S01]  /*21f0*/  LOP3.LUT R0, R0, 0x7f800000, RZ, 0xfc, !PT ;  /* 0x7f80000000007812 */ /* 0x000fe200078efcff */
[----:B------:R-:W-:Y:S06]  /*2200*/  BRA `(.L_x_53) ;  /* 0x0000000000147947 */ /* 0x000fec0003800000 */
.L_x_47:
[----:B------:R-:W-:Y:S01]  /*2210*/  LOP3.LUT R0, R25, 0x80000000, R0, 0x48, !PT ;  /* 0x8000000019007812 */ /* 0x000fe200078e4800 */
[----:B------:R-:W-:Y:S06]  /*2220*/  BRA `(.L_x_53) ;  /* 0x00000000000c7947 */ /* 0x000fec0003800000 */
.L_x_46:
[----:B------:R-:W0:Y:S01]  /*2230*/  MUFU.RSQ R0, -QNAN ;  /* 0xffc0000000007908 */ /* 0x000e220000001400 */
[----:B------:R-:W-:Y:S05]  /*2240*/  BRA `(.L_x_53) ;  /* 0x0000000000047947 */ /* 0x000fea0003800000 */
.L_x_45:
[----:B------:R-:W-:-:S07]  /*2250*/  FADD.FTZ R0, R0, R3 ;  /* 0x0000000300007221 */ /* 0x000fce0000010000 */
.L_x_53:
[----:B------:R-:W-:Y:S05]  /*2260*/  BSYNC.RECONVERGENT B3 ;  /* 0x0000000000037941 */ /* 0x000fea0003800200 */
.L_x_43:
[----:B------:R-:W-:Y:S01]  /*2270*/  HFMA2 R23, -RZ, RZ, 0, 0 ;  /* 0x00000000ff177431 */ /* 0x000fe200000001ff */
[----:B------:R-:W-:-:S04]  /*2280*/  MOV R22, R2 ;  /* 0x0000000200167202 */ /* 0x000fc80000000f00 */
[----:B0-----:R-:W-:Y:S05]  /*2290*/  RET.REL.NODEC R22 `(_Z19avg_pool3d_backwardiiiiiPKiS0_PKfPf) ;  /* 0xffffffdc16587950 */ /* 0x001fea0003c3ffff */
.L_x_54:
[----:B------:R-:W-:-:S00]  /*22a0*/  BRA `(.L_x_54) ;  /* 0xfffffffc00fc7947 */ /* 0x000fc0000383ffff */
[----:B------:R-:W-:-:S00]  /*22b0*/  NOP ;  /* 0x0000000000007918 */ /* 0x000fc00000000000 */
        /* <DEDUP_REMOVED lines=12> */
.L_x_111:


//--------------------- .text._Z18avg_pool3d_forwardiiiiiPKiS0_PKfPf --------------------------
	.section	.text._Z18avg_pool3d_forwardiiiiiPKiS0_PKfPf,"ax",@progbits
	.align	128
        .global         _Z18avg_pool3d_forwardiiiiiPKiS0_PKfPf
        .type           _Z18avg_pool3d_forwardiiiiiPKiS0_PKfPf,@function
        .size           _Z18avg_pool3d_forwardiiiiiPKiS0_PKfPf,(.L_x_112 - _Z18avg_pool3d_forwardiiiiiPKiS0_PKfPf)
        .other          _Z18avg_pool3d_forwardiiiiiPKiS0_PKfPf,@"STO_CUDA_ENTRY STV_DEFAULT"
_Z18avg_pool3d_forwardiiiiiPKiS0_PKfPf:
.text._Z18avg_pool3d_forwardiiiiiPKiS0_PKfPf:
[----:B------:R-:W-:Y:S08]  /*0000*/  LDC R1, c[0x0][0x37c] ;  /* 0x0000df00ff017b82 */ /* 0x000ff00000000800 */
[----:B------:R-:W0:Y:S08]  /*0010*/  S2UR UR4, SR_CTAID.X ;  /* 0x00000000000479c3 */ /* 0x000e300000002500 */
[----:B------:R-:W0:Y:S02]  /*0020*/  LDC R0, c[0x0][0x380] ;  /* 0x0000e000ff007b82 */ /* 0x000e240000000800 */
[----:B0-----:R-:W-:-:S13]  /*0030*/  ISETP.LE.AND P0, PT, R0, UR4, PT ;  /* 0x0000000400007c0c */ /* 0x001fda000bf03270 */
[----:B------:R-:W-:Y:S05]  /*0040*/  @P0 EXIT ;  /* 0x000000000000094d */ /* 0x000fea0003800000 */
[----:B------:R-:W0:Y:S01]  /*0050*/  S2R R10, SR_TID.X ;  /* 0x00000000000a7919 */ /* 0x000e220000002100 */
[----:B------:R-:W1:Y:S01]  /*0060*/  LDCU.64 UR10, c[0x0][0x398] ;  /* 0x00007300ff0a77ac */ /* 0x000e620008000a00 */
[----:B------:R-:W2:Y:S01]  /*0070*/  LDCU.64 UR8, c[0x0][0x388] ;  /* 0x00007100ff0877ac */ /* 0x000ea20008000a00 */
[----:B------:R-:W3:Y:S01]  /*0080*/  LDCU.64 UR12, c[0x0][0x358] ;  /* 0x00006b00ff0c77ac */ /* 0x000ee20008000a00 */
[----:B-1----:R-:W-:Y:S02]  /*0090*/  UIADD3 UR7, UP0, UPT, UR10, 0x8, URZ ;  /* 0x000000080a077890 */ /* 0x002fe4000ff1e0ff */
[----:B--2---:R-:W-:Y:S02]  /*00a0*/  UIMAD UR5, UR9, UR8, URZ ;  /* 0x00000008090572a4 */ /* 0x004fe4000f8e02ff */
[----:B---3--:R-:W-:-:S12]  /*00b0*/  UIADD3.X UR8, UPT, UPT, URZ, UR11, URZ, UP0, !UPT ;  /* 0x0000000bff087290 */ /* 0x008fd800087fe4ff */
.L_x_77:
[----:B0-----:R-:W-:Y:S01]  /*00c0*/  ISETP.GE.AND P0, PT, R10, UR5, PT ;  /* 0x000000050a007c0c */ /* 0x001fe2000bf06270 */
[----:B------:R-:W0:Y:S01]  /*00d0*/  LDCU UR9, c[0x0][0x38c] ;  /* 0x00007180ff0977ac */ /* 0x000e220008000800 */
[----:B------:R-:W-:Y:S11]  /*00e0*/  BSSY.RECONVERGENT B0, `(.L_x_55) ;  /* 0x00000e2000007945 */ /* 0x000ff60003800200 */
[----:B--2345:R-:W-:Y:S05]  /*00f0*/  @P0 BRA `(.L_x_56) ;  /* 0x0000000c00800947 */ /* 0x03cfea0003800000 */
[----:B------:R-:W1:Y:S01]  /*0100*/  LDC R8, c[0x0][0x388] ;  /* 0x0000e200ff087b82 */ /* 0x000e620000000800 */
[----:B------:R-:W-:Y:S01]  /*0110*/  MOV R9, R10 ;  /* 0x0000000a00097202 */ /* 0x000fe20000000f00 */
[----:B-1----:R-:W-:-:S07]  /*0120*/  IMAD R8, R8, UR4, RZ ;  /* 0x0000000408087c24 */ /* 0x002fce000f8e02ff */
.L_x_76:
[----:B-1----:R-:W1:Y:S01]  /*0130*/  LDC R0, c[0x0][0x38c] ;  /* 0x0000e300ff007b82 */ /* 0x002e620000000800 */
[----:B------:R-:W-:Y:S02]  /*0140*/  IABS R7, R9 ;  /* 0x0000000900077213 */ /* 0x000fe40000000000 */
[----:B-1----:R-:W-:-:S04]  /*0150*/  IABS R6, R0 ;  /* 0x0000000000067213 */ /* 0x002fc80000000000 */
[----:B--234-:R-:W1:Y:S08]  /*0160*/  I2F.RP R4, R6 ;  /* 0x0000000600047306 */ /* 0x01ce700000209400 */
[----:B-1----:R-:W1:Y:S02]  /*0170*/  MUFU.RCP R4, R4 ;  /* 0x0000000400047308 */ /* 0x002e640000001000 */
[----:B-1----:R-:W-:-:S06]  /*0180*/  IADD3 R2, PT, PT, R4, 0xffffffe, RZ ;  /* 0x0ffffffe04027810 */ /* 0x002fcc0007ffe0ff */
[----:B------:R1:W2:Y:S02]  /*0190*/  F2I.FTZ.U32.TRUNC.NTZ R3, R2 ;  /* 0x0000000200037305 */ /* 0x0002a4000021f000 */
[----:B-1----:R-:W-:Y:S02]  /*01a0*/  HFMA2 R2, -RZ, RZ, 0, 0 ;  /* 0x00000000ff027431 */ /* 0x002fe400000001ff */
[----:B--2---:R-:W-:-:S04]  /*01b0*/  IMAD.MOV R5, RZ, RZ, -R3 ;  /* 0x000000ffff057224 */ /* 0x004fc800078e0a03 */
[----:B------:R-:W-:-:S04]  /*01c0*/  IMAD R5, R5, R6, RZ ;  /* 0x0000000605057224 */ /* 0x000fc800078e02ff */
[----:B------:R-:W-:Y:S01]  /*01d0*/  IMAD.HI.U32 R3, R3, R5, R2 ;  /* 0x0000000503037227 */ /* 0x000fe200078e0002 */
[----:B------:R-:W-:-:S04]  /*01e0*/  LOP3.LUT R2, R9, R0, RZ, 0x3c, !PT ;  /* 0x0000000009027212 */ /* 0x000fc800078e3cff */
[----:B------:R-:W-:Y:S01]  /*01f0*/  ISETP.GE.AND P2, PT, R2, RZ, PT ;  /* 0x000000ff0200720c */ /* 0x000fe20003f46270 */
[----:B------:R-:W-:-:S04]  /*0200*/  IMAD.HI.U32 R5, R3, R7, RZ ;  /* 0x0000000703057227 */ /* 0x000fc800078e00ff */
[----:B------:R-:W-:-:S04]  /*0210*/  IMAD.MOV R3, RZ, RZ, -R5 ;  /* 0x000000ffff037224 */ /* 0x000fc800078e0a05 */
[----:B------:R-:W-:-:S05]  /*0220*/  IMAD R3, R6, R3, R7 ;  /* 0x0000000306037224 */ /* 0x000fca00078e0207 */
[----:B------:R-:W-:-:S13]  /*0230*/  ISETP.GT.U32.AND P1, PT, R6, R3, PT ;  /* 0x000000030600720c */ /* 0x000fda0003f24070 */
[-C--:B------:R-:W-:Y:S01]  /*0240*/  @!P1 IADD3 R3, PT, PT, R3, -R6.reuse, RZ ;  /* 0x8000000603039210 */ /* 0x080fe20007ffe0ff */
[----:B------:R-:W-:Y:S01]  /*0250*/  @!P1 VIADD R5, R5, 0x1 ;  /* 0x0000000105059836 */ /* 0x000fe20000000000 */
[----:B------:R-:W-:Y:S02]  /*0260*/  ISETP.NE.AND P1, PT, R0, RZ, PT ;  /* 0x000000ff0000720c */ /* 0x000fe40003f25270 */
[----:B------:R-:W-:Y:S02]  /*0270*/  ISETP.GE.U32.AND P0, PT, R3, R6, PT ;  /* 0x000000060300720c */ /* 0x000fe40003f06070 */
[----:B------:R-:W1:Y:S11]  /*0280*/  LDC.64 R2, c[0x0][0x3a0] ;  /* 0x0000e800ff027b82 */ /* 0x000e760000000a00 */
[----:B------:R-:W-:-:S04]  /*0290*/  @P0 IADD3 R5, PT, PT, R5, 0x1, RZ ;  /* 0x0000000105050810 */ /* 0x000fc80007ffe0ff */
[----:B------:R-:W-:Y:S02]  /*02a0*/  @!P2 IADD3 R5, PT, PT, -R5, RZ, RZ ;  /* 0x000000ff0505a210 */ /* 0x000fe40007ffe1ff */
[----:B------:R-:W-:-:S05]  /*02b0*/  @!P1 LOP3.LUT R5, RZ, R0, RZ, 0x33, !PT ;  /* 0x00000000ff059212 */ /* 0x000fca00078e33ff */
[----:B------:R-:W-:-:S04]  /*02c0*/  IMAD.IADD R7, R8, 0x1, R5 ;  /* 0x0000000108077824 */ /* 0x000fc800078e0205 */
[----:B-1----:R-:W-:-:S05]  /*02d0*/  IMAD.WIDE R2, R7, 0x4, R2 ;  /* 0x0000000407027825 */ /* 0x002fca00078e0202 */
[----:B------:R-:W2:Y:S01]  /*02e0*/  LDG.E R6, desc[UR12][R2.64] ;  /* 0x0000000c02067981 */ /* 0x000ea2000c1e1900 */
[----:B------:R-:W-:Y:S01]  /*02f0*/  BSSY.RECONVERGENT B1, `(.L_x_57) ;  /* 0x00000bc000017945 */ /* 0x000fe20003800200 */
[----:B------:R-:W-:Y:S02]  /*0300*/  IADD3 R11, PT, PT, -R5, RZ, RZ ;  /* 0x000000ff050b7210 */ /* 0x000fe40007ffe1ff */
[----:B--2---:R-:W-:-:S13]  /*0310*/  ISETP.GE.AND P0, PT, R6, 0x1, PT ;  /* 0x000000010600780c */ /* 0x004fda0003f06270 */
[----:B-----5:R-:W-:Y:S05]  /*0320*/  @!P0 BRA `(.L_x_58) ;  /* 0x0000000800e08947 */ /* 0x020fea0003800000 */
[----:B------:R-:W1:Y:S01]  /*0330*/  LDC.64 R4, c[0x0][0x3b0] ;  /* 0x0000ec00ff047b82 */ /* 0x000e620000000a00 */
[----:B------:R-:W-:Y:S01]  /*0340*/  IMAD R3, R8, R0, R9 ;  /* 0x0000000008037224 */ /* 0x000fe200078e0209 */
[----:B------:R-:W2:Y:S03]  /*0350*/  LDCU UR6, c[0x0][0x390] ;  /* 0x00007200ff0677ac */ /* 0x000ea60008000800 */
[----:B-1----:R-:W-:-:S05]  /*0360*/  IMAD.WIDE R4, R3, 0x4, R4 ;  /* 0x0000000403047825 */ /* 0x002fca00078e0204 */
[----:B------:R1:W5:Y:S01]  /*0370*/  LDG.E R29, desc[UR12][R4.64] ;  /* 0x0000000c041d7981 */ /* 0x000362000c1e1900 */
[----:B------:R-:W-:Y:S01]  /*0380*/  ISETP.GE.U32.AND P0, PT, R6, 0x4, PT ;  /* 0x000000040600780c */ /* 0x000fe20003f06070 */
[----:B--2---:R-:W-:Y:S01]  /*0390*/  IMAD R16, R7, UR6, RZ ;  /* 0x0000000607107c24 */ /* 0x004fe2000f8e02ff */
[----:B------:R-:W-:Y:S01]  /*03a0*/  BSSY.RECONVERGENT B2, `(.L_x_59) ;  /* 0x0000062000027945 */ /* 0x000fe20003800200 */
[----:B------:R-:W-:Y:S01]  /*03b0*/  IMAD R11, R0, R11, R9 ;  /* 0x0000000b000b7224 */ /* 0x000fe200078e0209 */
[----:B------:R-:W-:Y:S02]  /*03c0*/  I2FP.F32.U32 R13, R6 ;  /* 0x00000006000d7245 */ /* 0x000fe40000201000 */
[----:B------:R-:W-:Y:S02]  /*03d0*/  LOP3.LUT R14, R6, 0x3, RZ, 0xc0, !PT ;  /* 0x00000003060e7812 */ /* 0x000fe400078ec0ff */
[----:B------:R-:W-:-:S05]  /*03e0*/  MOV R15, RZ ;  /* 0x000000ff000f7202 */ /* 0x000fca0000000f00 */
[----:B-1----:R-:W-:Y:S05]  /*03f0*/  @!P0 BRA `(.L_x_60) ;  /* 0x0000000400708947 */ /* 0x002fea0003800000 */
[----:B------:R-:W1:Y:S01]  /*0400*/  LDC R17, c[0x0][0x384] ;  /* 0x0000e100ff117b82 */ /* 0x000e620000000800 */
[----:B------:R-:W-:Y:S01]  /*0410*/  LOP3.LUT R15, R6, 0x7ffffffc, RZ, 0xc0, !PT ;  /* 0x7ffffffc060f7812 */ /* 0x000fe200078ec0ff */
[----:B------:R-:W-:-:S03]  /*0420*/  IMAD.MOV.U32 R18, RZ, RZ, R16 ;  /* 0x000000ffff127224 */ /* 0x000fc600078e0010 */
[----:B------:R-:W-:-:S03]  /*0430*/  IADD3 R19, PT, PT, -R15, RZ, RZ ;  /* 0x000000ff0f137210 */ /* 0x000fc60007ffe1ff */
[----:B------:R-:W2:Y:S04]  /*0440*/  LDC.64 R2, c[0x0][0x3a8] ;  /* 0x0000ea00ff027b82 */ /* 0x000ea80000000a00 */
.L_x_69:
[----:B------:R-:W-:Y:S01]  /*0450*/  MOV R6, UR7 ;  /* 0x0000000700067c02 */ /* 0x000fe20008000f00 */
[----:B------:R-:W-:-:S04]  /*0460*/  IMAD.U32 R7, RZ, RZ, UR8 ;  /* 0x00000008ff077e24 */ /* 0x000fc8000f8e00ff */
[----:B------:R-:W-:-:S05]  /*0470*/  IMAD.WIDE R6, R18, 0x4, R6 ;  /* 0x0000000412067825 */ /* 0x000fca00078e0206 */
[----:B------:R-:W1:Y:S01]  /*0480*/  LDG.E R0, desc[UR12][R6.64+-0x8] ;  /* 0xfffff80c06007981 */ /* 0x000e62000c1e1900 */
[----:B---3--:R-:W3:Y:S01]  /*0490*/  MUFU.RCP R12, R13 ;  /* 0x0000000d000c7308 */ /* 0x008ee20000001000 */
[----:B-1----:R-:W-:-:S04]  /*04a0*/  IMAD R0, R17, UR4, R0 ;  /* 0x0000000411007c24 */ /* 0x002fc8000f8e0200 */
[----:B0-----:R-:W-:-:S04]  /*04b0*/  IMAD R21, R0, UR9, R11 ;  /* 0x0000000900157c24 */ /* 0x001fc8000f8e020b */
[----:B--2---:R-:W-:-:S05]  /*04c0*/  IMAD.WIDE R20, R21, 0x4, R2 ;  /* 0x0000000415147825 */ /* 0x004fca00078e0202 */
[----:B------:R-:W2:Y:S01]  /*04d0*/  LDG.E R0, desc[UR12][R20.64] ;  /* 0x0000000c14007981 */ /* 0x000ea2000c1e1900 */
[----:B---3--:R-:W-:Y:S01]  /*04e0*/  FFMA R23, -R13, R12, 1 ;  /* 0x3f8000000d177423 */ /* 0x008fe2000000010c */
[----:B------:R-:W-:Y:S01]  /*04f0*/  IADD3 R19, PT, PT, R19, 0x4, RZ ;  /* 0x0000000413137810 */ /* 0x000fe20007ffe0ff */
[----:B------:R-:W-:Y:S02]  /*0500*/  BSSY.RECONVERGENT B3, `(.L_x_61) ;  /* 0x000000b000037945 */ /* 0x000fe40003800200 */
[----:B------:R-:W-:Y:S01]  /*0510*/  FFMA R23, R12, R23, R12 ;  /* 0x000000170c177223 */ /* 0x000fe2000000000c */
[----:B------:R-:W-:Y:S01]  /*0520*/  ISETP.NE.AND P2, PT, R19, RZ, PT ;  /* 0x000000ff1300720c */ /* 0x000fe20003f45270 */
[----:B--2---:R-:W0:Y:S02]  /*0530*/  FCHK P0, R0, R13 ;  /* 0x0000000d00007302 */ /* 0x004e240000000000 */
[----:B------:R-:W-:-:S04]  /*0540*/  FFMA R12, R0, R23, RZ ;  /* 0x00000017000c7223 */ /* 0x000fc800000000ff */
[----:B------:R-:W-:-:S04]  /*0550*/  FFMA R22, -R13, R12, R0 ;  /* 0x0000000c0d167223 */ /* 0x000fc80000000100 */
[----:B------:R-:W-:Y:S01]  /*0560*/  FFMA R12, R23, R22, R12 ;  /* 0x00000016170c7223 */ /* 0x000fe2000000000c */
[----:B0-----:R-:W-:Y:S06]  /*0570*/  @!P0 BRA `(.L_x_62) ;  /* 0x00000000000c8947 */ /* 0x001fec0003800000 */
[----:B------:R-:W-:-:S07]  /*0580*/  MOV R12, 0x5a0 ;  /* 0x000005a0000c7802 */ /* 0x000fce0000000f00 */
[----:B-----5:R-:W-:Y:S05]  /*0590*/  CALL.REL.NOINC `($__internal_1_$__cuda_sm3x_div_rn_noftz_f32_slowpath) ;  /* 0x0000000800747944 */ /* 0x020fea0003c00000 */
[----:B------:R-:W-:-:S07]  /*05a0*/  MOV R12, R0 ;  /* 0x00000000000c7202 */ /* 0x000fce0000000f00 */
.L_x_62:
[----:B------:R-:W-:Y:S05]  /*05b0*/  BSYNC.RECONVERGENT B3 ;  /* 0x0000000000037941 */ /* 0x000fea0003800200 */
.L_x_61:
[----:B-----5:R-:W-:-:S05]  /*05c0*/  FADD R29, R12, R29 ;  /* 0x0000001d0c1d7221 */ /* 0x020fca0000000000 */
[----:B------:R0:W-:Y:S04]  /*05d0*/  STG.E desc[UR12][R4.64], R29 ;  /* 0x0000001d04007986 */ /* 0x0001e8000c10190c */
[----:B------:R-:W2:Y:S02]  /*05e0*/  LDG.E R0, desc[UR12][R6.64+-0x4] ;  /* 0xfffffc0c06007981 */ /* 0x000ea4000c1e1900 */
[----:B--2---:R-:W-:-:S04]  /*05f0*/  IMAD R0, R17, UR4, R0 ;  /* 0x0000000411007c24 */ /* 0x004fc8000f8e0200 */
[----:B------:R-:W-:-:S04]  /*0600*/  IMAD R21, R0, UR9, R11 ;  /* 0x0000000900157c24 */ /* 0x000fc8000f8e020b */
[----:B------:R-:W-:-:S06]  /*0610*/  IMAD.WIDE R20, R21, 0x4, R2 ;  /* 0x0000000415147825 */ /* 0x000fcc00078e0202 */
[----:B------:R-:W2:Y:S01]  /*0620*/  LDG.E R20, desc[UR12][R20.64] ;  /* 0x0000000c14147981 */ /* 0x000ea2000c1e1900 */
[----:B------:R-:W1:Y:S01]  /*0630*/  MUFU.RCP R0, R13 ;  /* 0x0000000d00007308 */ /* 0x000e620000001000 */
[----:B------:R-:W-:Y:S01]  /*0640*/  BSSY.RECONVERGENT B3, `(.L_x_63) ;  /* 0x000000b000037945 */ /* 0x000fe20003800200 */
[----:B-1----:R-:W-:-:S04]  /*0650*/  FFMA R23, -R13, R0, 1 ;  /* 0x3f8000000d177423 */ /* 0x002fc80000000100 */
[----:B------:R-:W-:Y:S02]  /*0660*/  FFMA R0, R0, R23, R0 ;  /* 0x0000001700007223 */ /* 0x000fe40000000000 */
[----:B--2---:R-:W1:Y:S02]  /*0670*/  FCHK P0, R20, R13 ;  /* 0x0000000d14007302 */ /* 0x004e640000000000 */
[----:B------:R-:W-:-:S04]  /*0680*/  FFMA R12, R0, R20, RZ ;  /* 0x00000014000c7223 */ /* 0x000fc800000000ff */
[----:B------:R-:W-:-:S04]  /*0690*/  FFMA R23, -R13, R12, R20 ;  /* 0x0000000c0d177223 */ /* 0x000fc80000000114 */
[----:B------:R-:W-:Y:S01]  /*06a0*/  FFMA R0, R0, R23, R12 ;  /* 0x0000001700007223 */ /* 0x000fe2000000000c */
[----:B01----:R-:W-:Y:S06]  /*06b0*/  @!P0 BRA `(.L_x_64) ;  /* 0x00000000000c8947 */ /* 0x003fec0003800000 */
[----:B------:R-:W-:Y:S01]  /*06c0*/  IMAD.MOV.U32 R0, RZ, RZ, R20 ;  /* 0x000000ffff007224 */ /* 0x000fe200078e0014 */
[----:B------:R-:W-:-:S07]  /*06d0*/  MOV R12, 0x6f0 ;  /* 0x000006f0000c7802 */ /* 0x000fce0000000f00 */
[----:B------:R-:W-:Y:S05]  /*06e0*/  CALL.REL.NOINC `($__internal_1_$__cuda_sm3x_div_rn_noftz_f32_slowpath) ;  /* 0x0000000800207944 */ /* 0x000fea0003c00000 */
.L_x_64:
[----:B------:R-:W-:Y:S05]  /*06f0*/  BSYNC.RECONVERGENT B3 ;  /* 0x0000000000037941 */ /* 0x000fea0003800200 */
.L_x_63:
[----:B------:R-:W-:-:S05]  /*0700*/  FADD R29, R29, R0 ;  /* 0x000000001d1d7221 */ /* 0x000fca0000000000 */
        /* <DEDUP_REMOVED lines=15> */
[----:B------:R-:W-:Y:S02]  /*0800*/  MOV R0, R20 ;  /* 0x0000001400007202 */ /* 0x000fe40000000f00 */
[----:B------:R-:W-:-:S07]  /*0810*/  MOV R12, 0x830 ;  /* 0x00000830000c7802 */ /* 0x000fce0000000f00 */
[----:B------:R-:W-:Y:S05]  /*0820*/  CALL.REL.NOINC `($__internal_1_$__cuda_sm3x_div_rn_noftz_f32_slowpath) ;  /* 0x0000000400d07944 */ /* 0x000fea0003c00000 */
.L_x_66:
[----:B------:R-:W-:Y:S05]  /*0830*/  BSYNC.RECONVERGENT B3 ;  /* 0x0000000000037941 */ /* 0x000fea0003800200 */
.L_x_65:
        /* <DEDUP_REMOVED lines=19> */
.L_x_68:
[----:B------:R-:W-:Y:S05]  /*0970*/  BSYNC.RECONVERGENT B3 ;  /* 0x0000000000037941 */ /* 0x000fea0003800200 */
.L_x_67:
[----:B------:R-:W-:Y:S01]  /*0980*/  FADD R29, R29, R0 ;  /* 0x000000001d1d7221 */ /* 0x000fe20000000000 */
[----:B------:R-:W-:-:S04]  /*0990*/  VIADD R18, R18, 0x4 ;  /* 0x0000000412127836 */ /* 0x000fc80000000000 */
[----:B------:R3:W-:Y:S01]  /*09a0*/  STG.E desc[UR12][R4.64], R29 ;  /* 0x0000001d04007986 */ /* 0x0007e2000c10190c */
[----:B------:R-:W-:Y:S05]  /*09b0*/  @P2 BRA `(.L_x_69) ;  /* 0xfffffff800a42947 */ /* 0x000fea000383ffff */
.L_x_60:
[----:B0-----:R-:W-:Y:S05]  /*09c0*/  BSYNC.RECONVERGENT B2 ;  /* 0x0000000000027941 */ /* 0x001fea0003800200 */
.L_x_59:
[----:B------:R-:W-:-:S13]  /*09d0*/  ISETP.NE.AND P0, PT, R14, RZ, PT ;  /* 0x000000ff0e00720c */ /* 0x000fda0003f05270 */
[----:B------:R-:W-:Y:S05]  /*09e0*/  @!P0 BRA `(.L_x_58) ;  /* 0x0000000400308947 */ /* 0x000fea0003800000 */
[----:B------:R-:W0:Y:S01]  /*09f0*/  LDC.64 R2, c[0x0][0x398] ;  /* 0x0000e600ff027b82 */ /* 0x000e220000000a00 */
[----:B------:R-:W-:Y:S01]  /*0a00*/  IADD3 R15, PT, PT, R16, R15, RZ ;  /* 0x0000000f100f7210 */ /* 0x000fe20007ffe0ff */
[----:B------:R-:W1:Y:S06]  /*0a10*/  LDCU UR6, c[0x0][0x38c] ;  /* 0x00007180ff0677ac */ /* 0x000e6c0008000800 */
[----:B------:R-:W2:Y:S01]  /*0a20*/  LDC.64 R6, c[0x0][0x3a8] ;  /* 0x0000ea00ff067b82 */ /* 0x000ea20000000a00 */
[----:B0-----:R-:W-:-:S07]  /*0a30*/  IMAD.WIDE R2, R15, 0x4, R2 ;  /* 0x000000040f027825 */ /* 0x001fce00078e0202 */
[----:B------:R-:W0:Y:S01]  /*0a40*/  LDC R15, c[0x0][0x384] ;  /* 0x0000e100ff0f7b82 */ /* 0x000e220000000800 */
[----:B------:R-:W0:Y:S02]  /*0a50*/  LDG.E R0, desc[UR12][R2.64] ;  /* 0x0000000c02007981 */ /* 0x000e24000c1e1900 */
[----:B0-----:R-:W-:-:S04]  /*0a60*/  IMAD R0, R15, UR4, R0 ;  /* 0x000000040f007c24 */ /* 0x001fc8000f8e0200 */
[----:B-1----:R-:W-:-:S04]  /*0a70*/  IMAD R15, R0, UR6, R11 ;  /* 0x00000006000f7c24 */ /* 0x002fc8000f8e020b */
[----:B--2---:R-:W-:-:S06]  /*0a80*/  IMAD.WIDE R6, R15, 0x4, R6 ;  /* 0x000000040f067825 */ /* 0x004fcc00078e0206 */
[----:B------:R-:W2:Y:S01]  /*0a90*/  LDG.E R6, desc[UR12][R6.64] ;  /* 0x0000000c06067981 */ /* 0x000ea2000c1e1900 */
[----:B------:R-:W0:Y:S01]  /*0aa0*/  MUFU.RCP R0, R13 ;  /* 0x0000000d00007308 */ /* 0x000e220000001000 */
[----:B------:R-:W-:Y:S01]  /*0ab0*/  BSSY.RECONVERGENT B2, `(.L_x_70) ;  /* 0x000000b000027945 */ /* 0x000fe20003800200 */
[----:B0-----:R-:W-:-:S04]  /*0ac0*/  FFMA R15, -R13, R0, 1 ;  /* 0x3f8000000d0f7423 */ /* 0x001fc80000000100 */
[----:B------:R-:W-:Y:S02]  /*0ad0*/  FFMA R0, R0, R15, R0 ;  /* 0x0000000f00007223 */ /* 0x000fe40000000000 */
[----:B--2---:R-:W0:Y:S02]  /*0ae0*/  FCHK P0, R6, R13 ;  /* 0x0000000d06007302 */ /* 0x004e240000000000 */
[----:B------:R-:W-:-:S04]  /*0af0*/  FFMA R12, R0, R6, RZ ;  /* 0x00000006000c7223 */ /* 0x000fc800000000ff */
[----:B------:R-:W-:-:S04]  /*0b00*/  FFMA R15, -R13, R12, R6 ;  /* 0x0000000c0d0f7223 */ /* 0x000fc80000000106 */
[----:B------:R-:W-:Y:S01]  /*0b10*/  FFMA R0, R0, R15, R12 ;  /* 0x0000000f00007223 */ /* 0x000fe2000000000c */
[----:B0-----:R-:W-:Y:S06]  /*0b20*/  @!P0 BRA `(.L_x_71) ;  /* 0x00000000000c8947 */ /* 0x001fec0003800000 */
[----:B------:R-:W-:Y:S02]  /*0b30*/  MOV R0, R6 ;  /* 0x0000000600007202 */ /* 0x000fe40000000f00 */
[----:B------:R-:W-:-:S07]  /*0b40*/  MOV R12, 0xb60 ;  /* 0x00000b60000c7802 */ /* 0x000fce0000000f00 */
[----:B---3-5:R-:W-:Y:S05]  /*0b50*/  CALL.REL.NOINC `($__internal_1_$__cuda_sm3x_div_rn_noftz_f32_slowpath) ;  /* 0x0000000400047944 */ /* 0x028fea0003c00000 */
.L_x_71:
[----:B------:R-:W-:Y:S05]  /*0b60*/  BSYNC.RECONVERGENT B2 ;  /* 0x0000000000027941 */ /* 0x000fea0003800200 */
.L_x_70:
[----:B---3-5:R-:W-:Y:S01]  /*0b70*/  FADD R29, R0, R29 ;  /* 0x0000001d001d7221 */ /* 0x028fe20000000000 */
[----:B------:R-:W-:-:S04]  /*0b80*/  ISETP.NE.AND P0, PT, R14, 0x1, PT ;  /* 0x000000010e00780c */ /* 0x000fc80003f05270 */
[----:B------:R1:W-:Y:S09]  /*0b90*/  STG.E desc[UR12][R4.64], R29 ;  /* 0x0000001d04007986 */ /* 0x0003f2000c10190c */
[----:B------:R-:W-:Y:S05]  /*0ba0*/  @!P0 BRA `(.L_x_58) ;  /* 0x0000000000c08947 */ /* 0x000fea0003800000 */
[----:B------:R-:W2:Y:S01]  /*0bb0*/  LDG.E R0, desc[UR12][R2.64+0x4] ;  /* 0x0000040c02007981 */ /* 0x000ea2000c1e1900 */
[----:B------:R-:W2:Y:S01]  /*0bc0*/  LDC R15, c[0x0][0x384] ;  /* 0x0000e100ff0f7b82 */ /* 0x000ea20000000800 */
[----:B------:R-:W0:Y:S07]  /*0bd0*/  LDCU UR6, c[0x0][0x38c] ;  /* 0x00007180ff0677ac */ /* 0x000e2e0008000800 */
[----:B------:R-:W3:Y:S01]  /*0be0*/  LDC.64 R6, c[0x0][0x3a8] ;  /* 0x0000ea00ff067b82 */ /* 0x000ee20000000a00 */
[----:B--2---:R-:W-:-:S04]  /*0bf0*/  IMAD R0, R15, UR4, R0 ;  /* 0x000000040f007c24 */ /* 0x004fc8000f8e0200 */
[----:B0-----:R-:W-:-:S04]  /*0c00*/  IMAD R15, R0, UR6, R11 ;  /* 0x00000006000f7c24 */ /* 0x001fc8000f8e020b */
[----:B---3--:R-:W-:-:S06]  /*0c10*/  IMAD.WIDE R6, R15, 0x4, R6 ;  /* 0x000000040f067825 */ /* 0x008fcc00078e0206 */
        /* <DEDUP_REMOVED lines=10> */
[----:B------:R-:W-:Y:S01]  /*0cc0*/  IMAD.MOV.U32 R0, RZ, RZ, R6 ;  /* 0x000000ffff007224 */ /* 0x000fe200078e0006 */
[----:B------:R-:W-:-:S07]  /*0cd0*/  MOV R12, 0xcf0 ;  /* 0x00000cf0000c7802 */ /* 0x000fce0000000f00 */
[----:B-1----:R-:W-:Y:S05]  /*0ce0*/  CALL.REL.NOINC `($__internal_1_$__cuda_sm3x_div_rn_noftz_f32_slowpath) ;  /* 0x0000000000a07944 */ /* 0x002fea0003c00000 */
.L_x_73:
[----:B------:R-:W-:Y:S05]  /*0cf0*/  BSYNC.RECONVERGENT B2 ;  /* 0x0000000000027941 */ /* 0x000fea0003800200 */
.L_x_72:
[----:B-1----:R-:W-:Y:S01]  /*0d00*/  FADD R29, R29, R0 ;  /* 0x000000001d1d7221 */ /* 0x002fe20000000000 */
[----:B------:R-:W-:-:S04]  /*0d10*/  ISETP.NE.AND P0, PT, R14, 0x2, PT ;  /* 0x000000020e00780c */ /* 0x000fc80003f05270 */
[----:B------:R2:W-:Y:S09]  /*0d20*/  STG.E desc[UR12][R4.64], R29 ;  /* 0x0000001d04007986 */ /* 0x0005f2000c10190c */
[----:B------:R-:W-:Y:S05]  /*0d30*/  @!P0 BRA `(.L_x_58) ;  /* 0x00000000005c8947 */ /* 0x000fea0003800000 */
[----:B------:R-:W3:Y:S01]  /*0d40*/  LDG.E R2, desc[UR12][R2.64+0x8] ;  /* 0x0000080c02027981 */ /* 0x000ee2000c1e1900 */
[----:B------:R-:W3:Y:S01]  /*0d50*/  LDC R15, c[0x0][0x384] ;  /* 0x0000e100ff0f7b82 */ /* 0x000ee20000000800 */
[----:B------:R-:W0:Y:S07]  /*0d60*/  LDCU UR6, c[0x0][0x38c] ;  /* 0x00007180ff0677ac */ /* 0x000e2e0008000800 */
[----:B------:R-:W1:Y:S01]  /*0d70*/  LDC.64 R6, c[0x0][0x3a8] ;  /* 0x0000ea00ff067b82 */ /* 0x000e620000000a00 */
[----:B---3--:R-:W-:-:S04]  /*0d80*/  IMAD R0, R15, UR4, R2 ;  /* 0x000000040f007c24 */ /* 0x008fc8000f8e0202 */
[----:B0-----:R-:W-:-:S04]  /*0d90*/  IMAD R11, R0, UR6, R11 ;  /* 0x00000006000b7c24 */ /* 0x001fc8000f8e020b */
[----:B-1----:R-:W-:-:S06]  /*0da0*/  IMAD.WIDE R6, R11, 0x4, R6 ;  /* 0x000000040b067825 */ /* 0x002fcc00078e0206 */
[----:B------:R-:W3:Y:S01]  /*0db0*/  LDG.E R6, desc[UR12][R6.64] ;  /* 0x0000000c06067981 */ /* 0x000ee2000c1e1900 */
[----:B------:R-:W0:Y:S01]  /*0dc0*/  MUFU.RCP R0, R13 ;  /* 0x0000000d00007308 */ /* 0x000e220000001000 */
[----:B------:R-:W-:Y:S01]  /*0dd0*/  BSSY.RECONVERGENT B2, `(.L_x_74) ;  /* 0x000000b000027945 */ /* 0x000fe20003800200 */
[----:B0-----:R-:W-:-:S04]  /*0de0*/  FFMA R11, -R13, R0, 1 ;  /* 0x3f8000000d0b7423 */ /* 0x001fc80000000100 */
[----:B------:R-:W-:Y:S02]  /*0df0*/  FFMA R0, R0, R11, R0 ;  /* 0x0000000b00007223 */ /* 0x000fe40000000000 */
[----:B---3--:R-:W0:Y:S02]  /*0e00*/  FCHK P0, R6, R13 ;  /* 0x0000000d06007302 */ /* 0x008e240000000000 */
[----:B------:R-:W-:-:S04]  /*0e10*/  FFMA R2, R0, R6, RZ ;  /* 0x0000000600027223 */ /* 0x000fc800000000ff */
[----:B------:R-:W-:-:S04]  /*0e20*/  FFMA R3, -R13, R2, R6 ;  /* 0x000000020d037223 */ /* 0x000fc80000000106 */
[----:B------:R-:W-:Y:S01]  /*0e30*/  FFMA R0, R0, R3, R2 ;  /* 0x0000000300007223 */ /* 0x000fe20000000002 */
[----:B0-----:R-:W-:Y:S06]  /*0e40*/  @!P0 BRA `(.L_x_75) ;  /* 0x00000000000c8947 */ /* 0x001fec0003800000 */
[----:B------:R-:W-:Y:S02]  /*0e50*/  MOV R0, R6 ;  /* 0x0000000600007202 */ /* 0x000fe40000000f00 */
[----:B------:R-:W-:-:S07]  /*0e60*/  MOV R12, 0xe80 ;  /* 0x00000e80000c7802 */ /* 0x000fce0000000f00 */
[----:B--2---:R-:W-:Y:S05]  /*0e70*/  CALL.REL.NOINC `($__internal_1_$__cuda_sm3x_div_rn_noftz_f32_slowpath) ;  /* 0x00000000003c7944 */ /* 0x004fea0003c00000 */
.L_x_75:
[----:B------:R-:W-:Y:S05]  /*0e80*/  BSYNC.RECONVERGENT B2 ;  /* 0x0000000000027941 */ /* 0x000fea0003800200 */
.L_x_74:
[----:B--2---:R-:W-:-:S05]  /*0e90*/  FADD R29, R29, R0 ;  /* 0x000000001d1d7221 */ /* 0x004fca0000000000 */
[----:B------:R4:W-:Y:S02]  /*0ea0*/  STG.E desc[UR12][R4.64], R29 ;  /* 0x0000001d04007986 */ /* 0x0009e4000c10190c */
.L_x_58:
[----:B0-----:R-:W-:Y:S05]  /*0eb0*/  BSYNC.RECONVERGENT B1 ;  /* 0x0000000000017941 */ /* 0x001fea0003800200 */
.L_x_57:
[----:B------:R-:W0:Y:S02]  /*0ec0*/  LDCU UR6, c[0x0][0x360] ;  /* 0x00006c00ff0677ac */ /* 0x000e240008000800 */
[----:B0-----:R-:W-:-:S04]  /*0ed0*/  IADD3 R9, PT, PT, R9, UR6, RZ ;  /* 0x0000000609097c10 */ /* 0x001fc8000fffe0ff */
[----:B------:R-:W-:-:S13]  /*0ee0*/  ISETP.GE.AND P0, PT, R9, UR5, PT ;  /* 0x0000000509007c0c */ /* 0x000fda000bf06270 */
[----:B------:R-:W-:Y:S05]  /*0ef0*/  @!P0 BRA `(.L_x_76) ;  /* 0xfffffff0008c8947 */ /* 0x000fea000383ffff */
.L_x_56:
[----:B0-----:R-:W-:Y:S05]  /*0f00*/  BSYNC.RECONVERGENT B0 ;  /* 0x0000000000007941 */ /* 0x001fea0003800200 */
.L_x_55:
[----:B------:R-:W0:Y:S01]  /*0f10*/  LDCU UR6, c[0x0][0x370] ;  /* 0x00006e00ff0677ac */ /* 0x000e220008000800 */
[----:B------:R-:W1:Y:S01]  /*0f20*/  LDCU UR9, c[0x0][0x380] ;  /* 0x00007000ff0977ac */ /* 0x000e620008000800 */
[----:B0-----:R-:W-:-:S04]  /*0f30*/  UIADD3 UR4, UPT, UPT, UR6, UR4, URZ ;  /* 0x0000000406047290 */ /* 0x001fc8000fffe0ff */
[----:B-1----:R-:W-:-:S09]  /*0f40*/  UISETP.GE.AND UP0, UPT, UR4, UR9, UPT ;  /* 0x000000090400728c */ /* 0x002fd2000bf06270 */
[----:B------:R-:W-:Y:S05]  /*0f50*/  BRA.U !UP0, `(.L_x_77) ;  /* 0xfffffff108587547 */ /* 0x000fea000b83ffff */
[----:B------:R-:W-:Y:S05]  /*0f60*/  EXIT ;  /* 0x000000000000794d */ /* 0x000fea0003800000 */
        .weak           $__internal_1_$__cuda_sm3x_div_rn_noftz_f32_slowpath
        .type           $__internal_1_$__cuda_sm3x_div_rn_noftz_f32_slowpath,@function
        .size           $__internal_1_$__cuda_sm3x_div_rn_noftz_f32_slowpath,(.L_x_112 - $__internal_1_$__cuda_sm3x_div_rn_noftz_f32_slowpath)
$__internal_1_$__cuda_sm3x_div_rn_noftz_f32_slowpath:
[----:B------:R-:W-:Y:S01]  /*0f70*/  SHF.R.U32.HI R20, RZ, 0x17, R13 ;  /* 0x00000017ff147819 */ /* 0x000fe2000001160d */
[----:B------:R-:W-:Y:S01]  /*0f80*/  BSSY.RECONVERGENT B4, `(.L_x_78) ;  /* 0x0000063000047945 */ /* 0x000fe20003800200 */
[----:B------:R-:W-:Y:S02]  /*0f90*/  SHF.R.U32.HI R27, RZ, 0x17, R0 ;  /* 0x00000017ff1b7819 */ /* 0x000fe40000011600 */
[----:B------:R-:W-:Y:S02]  /*0fa0*/  LOP3.LUT R20, R20, 0xff, RZ, 0xc0, !PT ;  /* 0x000000ff14147812 */ /* 0x000fe400078ec0ff */
[----:B------:R-:W-:Y:S02]  /*0fb0*/  LOP3.LUT R27, R27, 0xff, RZ, 0xc0, !PT ;  /* 0x000000ff1b1b7812 */ /* 0x000fe400078ec0ff */
[----:B------:R-:W-:Y:S01]  /*0fc0*/  MOV R25, R13 ;  /* 0x0000000d00197202 */ /* 0x000fe20000000f00 */
[----:B------:R-:W-:Y:S01]  /*0fd0*/  VIADD R22, R20, 0xffffffff ;  /* 0xffffffff14167836 */ /* 0x000fe20000000000 */
[----:B------:R-:W-:-:S04]  /*0fe0*/  IADD3 R23, PT, PT, R27, -0x1, RZ ;  /* 0xffffffff1b177810 */ /* 0x000fc80007ffe0ff */
[----:B------:R-:W-:-:S04]  /*0ff0*/  ISETP.GT.U32.AND P0, PT, R22, 0xfd, PT ;  /* 0x000000fd1600780c */ /* 0x000fc80003f04070 */
[----:B------:R-:W-:-:S13]  /*1000*/  ISETP.GT.U32.OR P0, PT, R23, 0xfd, P0 ;  /* 0x000000fd1700780c */ /* 0x000fda0000704470 */
[----:B------:R-:W-:Y:S01]  /*1010*/  @!P0 IMAD.MOV.U32 R21, RZ, RZ, RZ ;  /* 0x000000ffff158224 */ /* 0x000fe200078e00ff */
        /* <DEDUP_REMOVED lines=17> */
[----:B------:R-:W-:Y:S02]  /*1130*/  ISETP.GE.AND P0, PT, R23, RZ, PT ;  /* 0x000000ff1700720c */ /* 0x000fe40003f06270 */
[----:B------:R-:W-:-:S11]  /*1140*/  ISETP.GE.AND P1, PT, R22, RZ, PT ;  /* 0x000000ff1600720c */ /* 0x000fd60003f26270 */
[----:B------:R-:W-:Y:S01]  /*1150*/  @P0 MOV R21, RZ ;  /* 0x000000ff00150202 */ /* 0x000fe20000000f00 */
[----:B------:R-:W-:Y:S01]  /*1160*/  @!P0 FFMA R0, R0, 1.84467440737095516160e+19, RZ ;  /* 0x5f80000000008823 */ /* 0x000fe200000000ff */
[----:B------:R-:W-:Y:S01]  /*1170*/  @!P0 MOV R21, 0xffffffc0 ;  /* 0xffffffc000158802 */ /* 0x000fe20000000f00 */
[----:B------:R-:W-:-:S04]  /*1180*/  @!P1 FFMA R25, R13, 1.84467440737095516160e+19, RZ ;  /* 0x5f8000000d199823 */ /* 0x000fc800000000ff */
[----:B------:R-:W-:-:S07]  /*1190*/  @!P1 VIADD R21, R21, 0x40 ;  /* 0x0000004015159836 */ /* 0x000fce0000000000 */
.L_x_79:
[----:B------:R-:W-:Y:S01]  /*11a0*/  LEA R26, R20, 0xc0800000, 0x17 ;  /* 0xc0800000141a7811 */ /* 0x000fe200078eb8ff */
[----:B------:R-:W-:Y:S01]  /*11b0*/  BSSY.RECONVERGENT B5, `(.L_x_84) ;  /* 0x0000036000057945 */ /* 0x000fe20003800200 */
[----:B------:R-:W-:Y:S02]  /*11c0*/  IADD3 R27, PT, PT, R27, -0x7f, RZ ;  /* 0xffffff811b1b7810 */ /* 0x000fe40007ffe0ff */
[----:B------:R-:W-:-:S03]  /*11d0*/  IADD3 R26, PT, PT, -R26, R25, RZ ;  /* 0x000000191a1a7210 */ /* 0x000fc60007ffe1ff */
[----:B------:R-:W-:Y:S01]  /*11e0*/  IMAD R0, R27, -0x800000, R0 ;  /* 0xff8000001b007824 */ /* 0x000fe200078e0200 */
[----:B------:R-:W0:Y:S01]  /*11f0*/  MUFU.RCP R22, R26 ;  /* 0x0000001a00167308 */ /* 0x000e220000001000 */
[----:B------:R-:W-:-:S04]  /*1200*/  FADD.FTZ R25, -R26, -RZ ;  /* 0x800000ff1a197221 */ /* 0x000fc80000010100 */
[----:B0-----:R-:W-:-:S04]  /*1210*/  FFMA R23, R22, R25, 1 ;  /* 0x3f80000016177423 */ /* 0x001fc80000000019 */
[----:B------:R-:W-:-:S04]  /*1220*/  FFMA R23, R22, R23, R22 ;  /* 0x0000001716177223 */ /* 0x000fc80000000016 */
[----:B------:R-:W-:-:S04]  /*1230*/  FFMA R22, R0, R23, RZ ;  /* 0x0000001700167223 */ /* 0x000fc800000000ff */
[----:B------:R-:W-:-:S04]  /*1240*/  FFMA R24, R25, R22, R0 ;  /* 0x0000001619187223 */ /* 0x000fc80000000000 */
[----:B------:R-:W-:Y:S01]  /*1250*/  FFMA R24, R23, R24, R22 ;  /* 0x0000001817187223 */ /* 0x000fe20000000016 */
[----:B------:R-:W-:-:S03]  /*1260*/  IADD3 R22, PT, PT, R27, 0x7f, -R20 ;  /* 0x0000007f1b167810 */ /* 0x000fc60007ffe814 */
[----:B------:R-:W-:Y:S02]  /*1270*/  FFMA R25, R25, R24, R0 ;  /* 0x0000001819197223 */ /* 0x000fe40000000000 */
[----:B------:R-:W-:Y:S02]  /*1280*/  IMAD.IADD R21, R22, 0x1, R21 ;  /* 0x0000000116157824 */ /* 0x000fe400078e0215 */
        /* <DEDUP_REMOVED lines=17> */
[C---:B------:R-:W-:Y:S01]  /*13a0*/  VIADD R23, R20.reuse, 0x20 ;  /* 0x0000002014177836 */ /* 0x040fe20000000000 */
[C---:B------:R-:W-:Y:S02]  /*13b0*/  ISETP.NE.AND P3, PT, R20.reuse, RZ, PT ;  /* 0x000000ff1400720c */ /* 0x040fe40003f65270 */
[----:B------:R-:W-:Y:S02]  /*13c0*/  LOP3.LUT R21, R21, 0x7fffff, RZ, 0xc0, !PT ;  /* 0x007fffff15157812 */ /* 0x000fe400078ec0ff */
[----:B------:R-:W-:Y:S02]  /*13d0*/  ISETP.NE.AND P1, PT, R20, RZ, PT ;  /* 0x000000ff1400720c */ /* 0x000fe40003f25270 */
[----:B------:R-:W-:-:S02]  /*13e0*/  LOP3.LUT R24, R21, 0x800000, RZ, 0xfc, !PT ;  /* 0x0080000015187812 */ /* 0x000fc400078efcff */
        /* <DEDUP_REMOVED lines=14> */
.L_x_86:
[----:B------:R-:W-:-:S04]  /*14d0*/  LOP3.LUT R0, R0, 0x80000000, RZ, 0xc0, !PT ;  /* 0x8000000000007812 */ /* 0x000fc800078ec0ff */
[----:B------:R-:W-:Y:S01]  /*14e0*/  LOP3.LUT R0, R0, 0x7f800000, RZ, 0xfc, !PT ;  /* 0x7f80000000007812 */ /* 0x000fe200078efcff */
[----:B------:R-:W-:Y:S06]  /*14f0*/  BRA `(.L_x_87) ;  /* 0x0000000000047947 */ /* 0x000fec0003800000 */
.L_x_85:
[----:B------:R-:W-:-:S07]  /*1500*/  IMAD R0, R21, 0x800000, R0 ;  /* 0x0080000015007824 */ /* 0x000fce00078e0200 */
.L_x_87:
[----:B------:R-:W-:Y:S05]  /*1510*/  BSYNC.RECONVERGENT B5 ;  /* 0x0000000000057941 */ /* 0x000fea0003800200 */
.L_x_84:
[----:B------:R-:W-:Y:S05]  /*1520*/  BRA `(.L_x_88) ;  /* 0x0000000000207947 */ /* 0x000fea0003800000 */
.L_x_83:
[----:B------:R-:W-:-:S04]  /*1530*/  LOP3.LUT R0, R25, 0x80000000, R0, 0x48, !PT ;  /* 0x8000000019007812 */ /* 0x000fc800078e4800 */
[----:B------:R-:W-:Y:S01]  /*1540*/  LOP3.LUT R0, R0, 0x7f800000, RZ, 0xfc, !PT ;  /* 0x7f80000000007812 */ /* 0x000fe200078efcff */
[----:B------:R-:W-:Y:S06]  /*1550*/  BRA `(.L_x_88) ;  /* 0x0000000000147947 */ /* 0x000fec0003800000 */
.L_x_82:
[----:B------:R-:W-:Y:S01]  /*1560*/  LOP3.LUT R0, R25, 0x80000000, R0, 0x48, !PT ;  /* 0x8000000019007812 */ /* 0x000fe200078e4800 */
[----:B------:R-:W-:Y:S06]  /*1570*/  BRA `(.L_x_88) ;  /* 0x00000000000c7947 */ /* 0x000fec0003800000 */
.L_x_81:
[----:B------:R-:W0:Y:S01]  /*1580*/  MUFU.RSQ R0, -QNAN ;  /* 0xffc0000000007908 */ /* 0x000e220000001400 */
[----:B------:R-:W-:Y:S05]  /*1590*/  BRA `(.L_x_88) ;  /* 0x0000000000047947 */ /* 0x000fea0003800000 */
.L_x_80:
[----:B------:R-:W-:-:S07]  /*15a0*/  FADD.FTZ R0, R0, R13 ;  /* 0x0000000d00007221 */ /* 0x000fce0000010000 */
.L_x_88:
[----:B------:R-:W-:Y:S05]  /*15b0*/  BSYNC.RECONVERGENT B4 ;  /* 0x0000000000047941 */ /* 0x000fea0003800200 */
.L_x_78:
[----:B------:R-:W-:Y:S01]  /*15c0*/  HFMA2 R21, -RZ, RZ, 0, 0 ;  /* 0x00000000ff157431 */ /* 0x000fe200000001ff */
[----:B------:R-:W-:-:S04]  /*15d0*/  MOV R20, R12 ;  /* 0x0000000c00147202 */ /* 0x000fc80000000f00 */
[----:B0-----:R-:W-:Y:S05]  /*15e0*/  RET.REL.NODEC R20 `(_Z18avg_pool3d_forwardiiiiiPKiS0_PKfPf) ;  /* 0xffffffe814847950 */ /* 0x001fea0003c3ffff */
.L_x_89:
        /* <DEDUP_REMOVED lines=9> */
.L_x_112:


//--------------------- .text._Z19max_pool3d_backwardiiiiPKiPKfPf --------------------------
	.section	.text._Z19max_pool3d_backwardiiiiPKiPKfPf,"ax",@progbits
	.align	128
        .global         _Z19max_pool3d_backwardiiiiPKiPKfPf
        .type           _Z19max_pool3d_backwardiiiiPKiPKfPf,@function
        .size           _Z19max_pool3d_backwardiiiiPKiPKfPf,(.L_x_115 - _Z19max_pool3d_backwardiiiiPKiPKfPf)
        .other          _Z19max_pool3d_backwardiiiiPKiPKfPf,@"STO_CUDA_ENTRY STV_DEFAULT"
_Z19max_pool3d_backwardiiiiPKiPKfPf:
.text._Z19max_pool3d_backwardiiiiPKiPKfPf:
[----:B------:R-:W-:Y:S08]  /*0000*/  LDC R1, c[0x0][0x37c] ;  /* 0x0000df00ff017b82 */ /* 0x000ff00000000800 */
[----:B------:R-:W0:Y:S08]  /*0010*/  S2UR UR4, SR_CTAID.X ;  /* 0x00000000000479c3 */ /* 0x000e300000002500 */
[----:B------:R-:W0:Y:S02]  /*0020*/  LDC R0, c[0x0][0x380] ;  /* 0x0000e000ff007b82 */ /* 0x000e240000000800 */
[----:B0-----:R-:W-:-:S13]  /*0030*/  ISETP.LE.AND P0, PT, R0, UR4, PT ;  /* 0x0000000400007c0c */ /* 0x001fda000bf03270 */
[----:B------:R-:W-:Y:S05]  /*0040*/  @P0 EXIT ;  /* 0x000000000000094d */ /* 0x000fea0003800000 */
[----:B------:R-:W0:Y:S01]  /*0050*/  LDC.64 R8, c[0x0][0x388] ;  /* 0x0000e200ff087b82 */ /* 0x000e220000000a00 */
[----:B------:R-:W1:Y:S01]  /*0060*/  S2R R0, SR_TID.X ;  /* 0x0000000000007919 */ /* 0x000e620000002100 */
[----:B------:R-:W2:Y:S01]  /*0070*/  LDCU UR5, c[0x0][0x360] ;  /* 0x00006c00ff0577ac */ /* 0x000ea20008000800 */
[----:B------:R-:W3:Y:S01]  /*0080*/  LDCU.64 UR8, c[0x0][0x358] ;  /* 0x00006b00ff0877ac */ /* 0x000ee20008000a00 */
[----:B------:R-:W4:Y:S02]  /*0090*/  LDCU UR6, c[0x0][0x370] ;  /* 0x00006e00ff0677ac */ /* 0x000f240008000800 */
[----:B01234-:R-:W-:-:S07]  /*00a0*/  IMAD R9, R9, R8, RZ ;  /* 0x0000000809097224 */ /* 0x01ffce00078e02ff */
.L_x_93:
[----:B------:R-:W-:Y:S01]  /*00b0*/  ISETP.GE.AND P0, PT, R0, R9, PT ;  /* 0x000000090000720c */ /* 0x000fe20003f06270 */
[----:B------:R-:W-:-:S12]  /*00c0*/  BSSY.RECONVERGENT B0, `(.L_x_90) ;  /* 0x000002d000007945 */ /* 0x000fd80003800200 */
[----:B0-----:R-:W-:Y:S05]  /*00d0*/  @P0 BRA `(.L_x_91) ;  /* 0x0000000000ac0947 */ /* 0x001fea0003800000 */
[----:B------:R-:W0:Y:S01]  /*00e0*/  LDC R17, c[0x0][0x38c] ;  /* 0x0000e300ff117b82 */ /* 0x000e220000000800 */
[----:B------:R-:W-:-:S07]  /*00f0*/  IMAD.MOV.U32 R16, RZ, RZ, R0 ;  /* 0x000000ffff107224 */ /* 0x000fce00078e0000 */
[----:B------:R-:W1:Y:S08]  /*0100*/  LDC R10, c[0x0][0x38c] ;  /* 0x0000e300ff0a7b82 */ /* 0x000e700000000800 */
[----:B------:R-:W2:Y:S01]  /*0110*/  LDC R11, c[0x0][0x384] ;  /* 0x0000e100ff0b7b82 */ /* 0x000ea20000000800 */
[----:B0-----:R-:W-:-:S07]  /*0120*/  IABS R8, R17 ;  /* 0x0000001100087213 */ /* 0x001fce0000000000 */
[----:B------:R-:W0:Y:S01]  /*0130*/  LDC.64 R2, c[0x0][0x3a0] ;  /* 0x0000e800ff027b82 */ /* 0x000e220000000a00 */
[----:B------:R-:W-:Y:S01]  /*0140*/  ISETP.NE.AND P0, PT, R17, RZ, PT ;  /* 0x000000ff1100720c */ /* 0x000fe20003f05270 */
[----:B------:R-:W3:Y:S06]  /*0150*/  I2F.RP R14, R8 ;  /* 0x00000008000e7306 */ /* 0x000eec0000209400 */
[----:B------:R-:W4:Y:S08]  /*0160*/  LDC.64 R4, c[0x0][0x390] ;  /* 0x0000e400ff047b82 */ /* 0x000f300000000a00 */
[----:B------:R-:W0:Y:S01]  /*0170*/  LDC.64 R6, c[0x0][0x398] ;  /* 0x0000e600ff067b82 */ /* 0x000e220000000a00 */
[----:B---3--:R-:W3:Y:S02]  /*0180*/  MUFU.RCP R14, R14 ;  /* 0x0000000e000e7308 */ /* 0x008ee40000001000 */
[----:B---3--:R-:W-:Y:S01]  /*0190*/  VIADD R12, R14, 0xffffffe ;  /* 0x0ffffffe0e0c7836 */ /* 0x008fe20000000000 */
[----:B------:R-:W-:-:S05]  /*01a0*/  LOP3.LUT R14, RZ, R17, RZ, 0x33, !PT ;  /* 0x00000011ff0e7212 */ /* 0x000fca00078e33ff */
[----:B------:R3:W5:Y:S02]  /*01b0*/  F2I.FTZ.U32.TRUNC.NTZ R13, R12 ;  /* 0x0000000c000d7305 */ /* 0x000764000021f000 */
[----:B---3--:R-:W-:Y:S02]  /*01c0*/  HFMA2 R12, -RZ, RZ, 0, 0 ;  /* 0x00000000ff0c7431 */ /* 0x008fe400000001ff */
[----:B-----5:R-:W-:-:S04]  /*01d0*/  IMAD.MOV R15, RZ, RZ, -R13 ;  /* 0x000000ffff0f7224 */ /* 0x020fc800078e0a0d */
[----:B------:R-:W-:-:S04]  /*01e0*/  IMAD R15, R15, R8, RZ ;  /* 0x000000080f0f7224 */ /* 0x000fc800078e02ff */
[----:B------:R-:W-:-:S04]  /*01f0*/  IMAD.HI.U32 R12, R13, R15, R12 ;  /* 0x0000000f0d0c7227 */ /* 0x000fc800078e000c */
[----:B012-4-:R-:W-:-:S07]  /*0200*/  IMAD R13, R9, UR4, RZ ;  /* 0x00000004090d7c24 */ /* 0x017fce000f8e02ff */
.L_x_92:
[----:B------:R-:W-:-:S05]  /*0210*/  IADD3 R21, PT, PT, R13, R16, RZ ;  /* 0x000000100d157210 */ /* 0x000fca0007ffe0ff */
[----:B0-----:R-:W-:-:S06]  /*0220*/  IMAD.WIDE R18, R21, 0x4, R4 ;  /* 0x0000000415127825 */ /* 0x001fcc00078e0204 */
[----:B------:R-:W2:Y:S01]  /*0230*/  LDG.E R18, desc[UR8][R18.64] ;  /* 0x0000000812127981 */ /* 0x000ea2000c1e1900 */
[----:B------:R-:W-:-:S05]  /*0240*/  IMAD.WIDE R20, R21, 0x4, R6 ;  /* 0x0000000415147825 */ /* 0x000fca00078e0206 */
[----:B------:R-:W3:Y:S01]  /*0250*/  LDG.E R15, desc[UR8][R20.64] ;  /* 0x00000008140f7981 */ /* 0x000ee2000c1e1900 */
[----:B------:R-:W-:Y:S02]  /*0260*/  IABS R23, R16 ;  /* 0x0000001000177213 */ /* 0x000fe40000000000 */
[----:B------:R-:W-:Y:S02]  /*0270*/  IABS R24, R10 ;  /* 0x0000000a00187213 */ /* 0x000fe40000000000 */
[----:B------:R-:W-:Y:S01]  /*0280*/  ISETP.GE.AND P2, PT, R16, RZ, PT ;  /* 0x000000ff1000720c */ /* 0x000fe20003f46270 */
[----:B------:R-:W-:-:S04]  /*0290*/  IMAD.HI.U32 R17, R12, R23, RZ ;  /* 0x000000170c117227 */ /* 0x000fc800078e00ff */
[----:B------:R-:W-:-:S04]  /*02a0*/  IMAD.MOV R22, RZ, RZ, -R17 ;  /* 0x000000ffff167224 */ /* 0x000fc800078e0a11 */
[----:B------:R-:W-:-:S05]  /*02b0*/  IMAD R17, R24, R22, R23 ;  /* 0x0000001618117224 */ /* 0x000fca00078e0217 */
[----:B------:R-:W-:-:S13]  /*02c0*/  ISETP.GT.U32.AND P1, PT, R8, R17, PT ;  /* 0x000000110800720c */ /* 0x000fda0003f24070 */
[----:B------:R-:W-:-:S04]  /*02d0*/  @!P1 IADD3 R17, PT, PT, R17, -R24, RZ ;  /* 0x8000001811119210 */ /* 0x000fc80007ffe0ff */
[----:B------:R-:W-:Y:S02]  /*02e0*/  ISETP.GT.U32.AND P1, PT, R8, R17, PT ;  /* 0x000000110800720c */ /* 0x000fe40003f24070 */
[----:B------:R-:W-:-:S11]  /*02f0*/  IADD3 R16, PT, PT, R16, UR5, RZ ;  /* 0x0000000510107c10 */ /* 0x000fd6000fffe0ff */
[----:B------:R-:W-:-:S05]  /*0300*/  @!P1 IMAD.IADD R17, R17, 0x1, -R24 ;  /* 0x0000000111119824 */ /* 0x000fca00078e0a18 */
[----:B------:R-:W-:Y:S02]  /*0310*/  @!P2 IADD3 R17, PT, PT, -R17, RZ, RZ ;  /* 0x000000ff1111a210 */ /* 0x000fe40007ffe1ff */
[----:B------:R-:W-:Y:S02]  /*0320*/  ISETP.GE.AND P1, PT, R16, R9, PT ;  /* 0x000000091000720c */ /* 0x000fe40003f26270 */
[----:B------:R-:W-:Y:S01]  /*0330*/  SEL R17, R14, R17, !P0 ;  /* 0x000000110e117207 */ /* 0x000fe20004000000 */
[----:B--2---:R-:W-:-:S04]  /*0340*/  IMAD R18, R11, UR4, R18 ;  /* 0x000000040b127c24 */ /* 0x004fc8000f8e0212 */
[----:B------:R-:W-:-:S04]  /*0350*/  IMAD R17, R18, R10, R17 ;  /* 0x0000000a12117224 */ /* 0x000fc800078e0211 */
[----:B------:R-:W-:-:S05]  /*0360*/  IMAD.WIDE R18, R17, 0x4, R2 ;  /* 0x0000000411127825 */ /* 0x000fca00078e0202 */
[----:B---3--:R0:W-:Y:S01]  /*0370*/  REDG.E.ADD.F32.FTZ.RN.STRONG.GPU desc[UR8][R18.64], R15 ;  /* 0x0000000f120079a6 */ /* 0x0081e2000c12f308 */
[----:B------:R-:W-:Y:S05]  /*0380*/  @!P1 BRA `(.L_x_92) ;  /* 0xfffffffc00a09947 */ /* 0x000fea000383ffff */
.L_x_91:
[----:B------:R-:W-:Y:S05]  /*0390*/  BSYNC.RECONVERGENT B0 ;  /* 0x0000000000007941 */ /* 0x000fea0003800200 */
.L_x_90:
[----:B------:R-:W1:Y:S01]  /*03a0*/  LDCU UR7, c[0x0][0x380] ;  /* 0x00007000ff0777ac */ /* 0x000e620008000800 */
[----:B------:R-:W-:-:S04]  /*03b0*/  UIADD3 UR4, UPT, UPT, UR6, UR4, URZ ;  /* 0x0000000406047290 */ /* 0x000fc8000fffe0ff */
[----:B-1----:R-:W-:-:S09]  /*03c0*/  UISETP.GE.AND UP0, UPT, UR4, UR7, UPT ;  /* 0x000000070400728c */ /* 0x002fd2000bf06270 */
[----:B------:R-:W-:Y:S05]  /*03d0*/  BRA.U !UP0, `(.L_x_93) ;  /* 0xfffffffd08347547 */ /* 0x000fea000b83ffff */
[----:B------:R-:W-:Y:S05]  /*03e0*/  EXIT ;  /* 0x000000000000794d */ /* 0x000fea0003800000 */
.L_x_94:
        /* <DEDUP_REMOVED lines=9> */
.L_x_115:


//--------------------- .text._Z18max_pool3d_forwardiiiiiPKiS0_PKfPfPi --------------------------
	.section	.text._Z18max_pool3d_forwardiiiiiPKiS0_PKfPfPi,"ax",@progbits
	.align	128
        .global         _Z18max_pool3d_forwardiiiiiPKiS0_PKfPfPi
        .type           _Z18max_pool3d_forwardiiiiiPKiS0_PKfPfPi,@function
        .size           _Z18max_pool3d_forwardiiiiiPKiS0_PKfPfPi,(.L_x_116 - _Z18max_pool3d_forwardiiiiiPKiS0_PKfPfPi)
        .other          _Z18max_pool3d_forwardiiiiiPKiS0_PKfPfPi,@"STO_CUDA_ENTRY STV_DEFAULT"
_Z18max_pool3d_forwardiiiiiPKiS0_PKfPfPi:
.text._Z18max_pool3d_forwardiiiiiPKiS0_PKfPfPi:
        /* <DEDUP_REMOVED lines=8> */
[----:B------:R-:W3:Y:S01]  /*0080*/  LDCU UR12, c[0x0][0x360] ;  /* 0x00006c00ff0c77ac */ /* 0x000ee20008000800 */
[----:B------:R-:W4:Y:S01]  /*0090*/  LDCU.64 UR14, c[0x0][0x358] ;  /* 0x00006b00ff0e77ac */ /* 0x000f220008000a00 */
[----:B-1----:R-:W-:Y:S02]  /*00a0*/  UIADD3 UR7, UP0, UPT, UR10, 0x8, URZ ;  /* 0x000000080a077890 */ /* 0x002fe4000ff1e0ff */
[----:B--2---:R-:W-:Y:S02]  /*00b0*/  UIMAD UR5, UR9, UR8, URZ ;  /* 0x00000008090572a4 */ /* 0x004fe4000f8e02ff */
[----:B---34-:R-:W-:-:S12]  /*00c0*/  UIADD3.X UR8, UPT, UPT, URZ, UR11, URZ, UP0, !UPT ;  /* 0x0000000bff087290 */ /* 0x018fd800087fe4ff */
.L_x_109:
[----:B0-----:R-:W-:Y:S01]  /*00d0*/  ISETP.GE.AND P0, PT, R21, UR5, PT ;  /* 0x0000000515007c0c */ /* 0x001fe2000bf06270 */
[----:B------:R-:W0:Y:S01]  /*00e0*/  LDCU UR9, c[0x0][0x384] ;  /* 0x00007080ff0977ac */ /* 0x000e220008000800 */
[----:B------:R-:W-:Y:S01]  /*00f0*/  BSSY.RECONVERGENT B1, `(.L_x_95) ;  /* 0x00000b7000017945 */ /* 0x000fe20003800200 */
[----:B------:R-:W1:Y:S01]  /*0100*/  LDCU.64 UR10, c[0x0][0x3a8] ;  /* 0x00007500ff0a77ac */ /* 0x000e620008000a00 */
[----:B------:R-:W2:Y:S09]  /*0110*/  LDCU UR13, c[0x0][0x38c] ;  /* 0x00007180ff0d77ac */ /* 0x000eb20008000800 */
[----:B---34-:R-:W-:Y:S05]  /*0120*/  @P0 BRA `(.L_x_96) ;  /* 0x0000000800cc0947 */ /* 0x018fea0003800000 */
[----:B------:R-:W3:Y:S01]  /*0130*/  LDC R20, c[0x0][0x388] ;  /* 0x0000e200ff147b82 */ /* 0x000ee20000000800 */
[----:B------:R-:W-:Y:S01]  /*0140*/  MOV R22, R21 ;  /* 0x0000001500167202 */ /* 0x000fe20000000f00 */
[----:B---3--:R-:W-:-:S07]  /*0150*/  IMAD R20, R20, UR4, RZ ;  /* 0x0000000414147c24 */ /* 0x008fce000f8e02ff */
.L_x_108:
[----:B---3--:R-:W3:Y:S01]  /*0160*/  LDCU UR6, c[0x0][0x38c] ;  /* 0x00007180ff0677ac */ /* 0x008ee20008000800 */
[----:B------:R-:W-:Y:S02]  /*0170*/  IABS R6, R22 ;  /* 0x0000001600067213 */ /* 0x000fe40000000000 */
[----:B---3--:R-:W-:-:S04]  /*0180*/  MOV R19, UR6 ;  /* 0x0000000600137c02 */ /* 0x008fc80008000f00 */
[----:B----4-:R-:W-:-:S04]  /*0190*/  IABS R5, R19 ;  /* 0x0000001300057213 */ /* 0x010fc80000000000 */
[----:B------:R-:W3:Y:S08]  /*01a0*/  I2F.RP R0, R5 ;  /* 0x0000000500007306 */ /* 0x000ef00000209400 */
[----:B---3--:R-:W3:Y:S02]  /*01b0*/  MUFU.RCP R0, R0 ;  /* 0x0000000000007308 */ /* 0x008ee40000001000 */
[----:B---3--:R-:W-:-:S06]  /*01c0*/  VIADD R2, R0, 0xffffffe ;  /* 0x0ffffffe00027836 */ /* 0x008fcc0000000000 */
[----:B------:R3:W4:Y:S02]  /*01d0*/  F2I.FTZ.U32.TRUNC.NTZ R3, R2 ;  /* 0x0000000200037305 */ /* 0x000724000021f000 */
[----:B---3--:R-:W-:Y:S01]  /*01e0*/  IMAD.MOV.U32 R2, RZ, RZ, RZ ;  /* 0x000000ffff027224 */ /* 0x008fe200078e00ff */
[----:B----4-:R-:W-:-:S05]  /*01f0*/  IADD3 R4, PT, PT, RZ, -R3, RZ ;  /* 0x80000003ff047210 */ /* 0x010fca0007ffe0ff */
[----:B------:R-:W-:-:S04]  /*0200*/  IMAD R7, R4, R5, RZ ;  /* 0x0000000504077224 */ /* 0x000fc800078e02ff */
[----:B------:R-:W-:-:S06]  /*0210*/  IMAD.HI.U32 R3, R3, R7, R2 ;  /* 0x0000000703037227 */ /* 0x000fcc00078e0002 */
[----:B------:R-:W-:Y:S02]  /*0220*/  IMAD.HI.U32 R4, R3, R6, RZ ;  /* 0x0000000603047227 */ /* 0x000fe400078e00ff */
[----:B------:R-:W3:Y:S03]  /*0230*/  LDC.64 R2, c[0x0][0x3a0] ;  /* 0x0000e800ff027b82 */ /* 0x000ee60000000a00 */
[----:B------:R-:W-:-:S05]  /*0240*/  IADD3 R0, PT, PT, -R4, RZ, RZ ;  /* 0x000000ff04007210 */ /* 0x000fca0007ffe1ff */
[----:B------:R-:W-:-:S05]  /*0250*/  IMAD R0, R5, R0, R6 ;  /* 0x0000000005007224 */ /* 0x000fca00078e0206 */
[----:B------:R-:W-:-:S13]  /*0260*/  ISETP.GT.U32.AND P2, PT, R5, R0, PT ;  /* 0x000000000500720c */ /* 0x000fda0003f44070 */
[-C--:B------:R-:W-:Y:S01]  /*0270*/  @!P2 IADD3 R0, PT, PT, R0, -R5.reuse, RZ ;  /* 0x800000050000a210 */ /* 0x080fe20007ffe0ff */
[----:B------:R-:W-:Y:S01]  /*0280*/  @!P2 VIADD R4, R4, 0x1 ;  /* 0x000000010404a836 */ /* 0x000fe20000000000 */
[----:B------:R-:W-:Y:S02]  /*0290*/  ISETP.NE.AND P2, PT, R19, RZ, PT ;  /* 0x000000ff1300720c */ /* 0x000fe40003f45270 */
[----:B------:R-:W-:Y:S02]  /*02a0*/  ISETP.GE.U32.AND P0, PT, R0, R5, PT ;  /* 0x000000050000720c */ /* 0x000fe40003f06070 */
[----:B------:R-:W-:-:S04]  /*02b0*/  LOP3.LUT R0, R22, R19, RZ, 0x3c, !PT ;  /* 0x0000001316007212 */ /* 0x000fc800078e3cff */
[----:B------:R-:W-:-:S07]  /*02c0*/  ISETP.GE.AND P1, PT, R0, RZ, PT ;  /* 0x000000ff0000720c */ /* 0x000fce0003f26270 */
[----:B------:R-:W-:-:S06]  /*02d0*/  @P0 IADD3 R4, PT, PT, R4, 0x1, RZ ;  /* 0x0000000104040810 */ /* 0x000fcc0007ffe0ff */
[----:B------:R-:W-:Y:S02]  /*02e0*/  @!P1 IADD3 R4, PT, PT, -R4, RZ, RZ ;  /* 0x000000ff04049210 */ /* 0x000fe40007ffe1ff */
[----:B------:R-:W-:-:S05]  /*02f0*/  @!P2 LOP3.LUT R4, RZ, R19, RZ, 0x33, !PT ;  /* 0x00000013ff04a212 */ /* 0x000fca00078e33ff */
[----:B------:R-:W-:-:S04]  /*0300*/  IMAD.IADD R9, R20, 0x1, R4 ;  /* 0x0000000114097824 */ /* 0x000fc800078e0204 */
[----:B---3--:R-:W-:-:S05]  /*0310*/  IMAD.WIDE R2, R9, 0x4, R2 ;  /* 0x0000000409027825 */ /* 0x008fca00078e0202 */
[----:B------:R-:W3:Y:S01]  /*0320*/  LDG.E R0, desc[UR14][R2.64] ;  /* 0x0000000e02007981 */ /* 0x000ee2000c1e1900 */
[----:B------:R-:W-:Y:S01]  /*0330*/  BSSY.RECONVERGENT B0, `(.L_x_97) ;  /* 0x000008f000007945 */ /* 0x000fe20003800200 */
[----:B------:R-:W-:Y:S02]  /*0340*/  IADD3 R18, PT, PT, -R4, RZ, RZ ;  /* 0x000000ff04127210 */ /* 0x000fe40007ffe1ff */
[----:B---3--:R-:W-:-:S13]  /*0350*/  ISETP.GE.AND P0, PT, R0, 0x1, PT ;  /* 0x000000010000780c */ /* 0x008fda0003f06270 */
[----:B------:R-:W-:Y:S05]  /*0360*/  @!P0 BRA `(.L_x_98) ;  /* 0x00000008002c8947 */ /* 0x000fea0003800000 */
[----:B------:R-:W3:Y:S01]  /*0370*/  LDC.64 R2, c[0x0][0x3b0] ;  /* 0x0000ec00ff027b82 */ /* 0x000ee20000000a00 */
[----:B------:R-:W4:Y:S01]  /*0380*/  LDCU UR6, c[0x0][0x390] ;  /* 0x00007200ff0677ac */ /* 0x000f220008000800 */
[----:B------:R-:W-:Y:S01]  /*0390*/  ISETP.GE.U32.AND P0, PT, R0, 0x4, PT ;  /* 0x000000040000780c */ /* 0x000fe20003f06070 */
[--C-:B------:R-:W-:Y:S01]  /*03a0*/  IMAD R7, R20, R19, R22.reuse ;  /* 0x0000001314077224 */ /* 0x100fe200078e0216 */
[----:B------:R-:W-:Y:S01]  /*03b0*/  BSSY.RECONVERGENT B2, `(.L_x_99) ;  /* 0x000004c000027945 */ /* 0x000fe20003800200 */
[----:B------:R-:W-:Y:S02]  /*03c0*/  HFMA2 R17, -RZ, RZ, 0, 0 ;  /* 0x00000000ff117431 */ /* 0x000fe400000001ff */
[----:B------:R-:W-:Y:S01]  /*03d0*/  IMAD R18, R19, R18, R22 ;  /* 0x0000001213127224 */ /* 0x000fe200078e0216 */
[----:B------:R-:W-:Y:S01]  /*03e0*/  LOP3.LUT R23, R0, 0x3, RZ, 0xc0, !PT ;  /* 0x0000000300177812 */ /* 0x000fe200078ec0ff */
[----:B------:R-:W5:Y:S01]  /*03f0*/  LDC.64 R4, c[0x0][0x3b8] ;  /* 0x0000ee00ff047b82 */ /* 0x000f620000000a00 */
[----:B----4-:R-:W-:-:S02]  /*0400*/  IMAD R16, R9, UR6, RZ ;  /* 0x0000000609107c24 */ /* 0x010fc4000f8e02ff */
[----:B---3--:R-:W-:-:S04]  /*0410*/  IMAD.WIDE R2, R7, 0x4, R2 ;  /* 0x0000000407027825 */ /* 0x008fc800078e0202 */
[----:B-----5:R-:W-:Y:S01]  /*0420*/  IMAD.WIDE R4, R7, 0x4, R4 ;  /* 0x0000000407047825 */ /* 0x020fe200078e0204 */
[----:B------:R-:W-:Y:S06]  /*0430*/  @!P0 BRA `(.L_x_100) ;  /* 0x00000004000c8947 */ /* 0x000fec0003800000 */
[----:B------:R-:W-:Y:S01]  /*0440*/  LOP3.LUT R17, R0, 0x7ffffffc, RZ, 0xc0, !PT ;  /* 0x7ffffffc00117812 */ /* 0x000fe200078ec0ff */
[----:B------:R-:W-:Y:S01]  /*0450*/  IMAD.MOV.U32 R15, RZ, RZ, RZ ;  /* 0x000000ffff0f7224 */ /* 0x000fe200078e00ff */
[----:B------:R-:W-:Y:S02]  /*0460*/  MOV R14, R16 ;  /* 0x00000010000e7202 */ /* 0x000fe40000000f00 */
[----:B------:R-:W-:-:S07]  /*0470*/  IADD3 R0, PT, PT, -R17, RZ, RZ ;  /* 0x000000ff11007210 */ /* 0x000fce0007ffe1ff */
.L_x_104:
[----:B------:R-:W-:Y:S01]  /*0480*/  MOV R7, UR8 ;  /* 0x0000000800077c02 */ /* 0x000fe20008000f00 */
[----:B------:R-:W-:-:S04]  /*0490*/  IMAD.U32 R6, RZ, RZ, UR7 ;  /* 0x00000007ff067e24 */ /* 0x000fc8000f8e00ff */
[----:B------:R-:W-:-:S05]  /*04a0*/  IMAD.WIDE R6, R14, 0x4, R6 ;  /* 0x000000040e067825 */ /* 0x000fca00078e0206 */
[----:B---3--:R3:W5:Y:S01]  /*04b0*/  LDG.E R13, desc[UR14][R6.64+-0x8] ;  /* 0xfffff80e060d7981 */ /* 0x008762000c1e1900 */
[----:B------:R-:W-:Y:S01]  /*04c0*/  ISETP.NE.AND P1, PT, R15, RZ, PT ;  /* 0x000000ff0f00720c */ /* 0x000fe20003f25270 */
[----:B------:R-:W-:Y:S01]  /*04d0*/  BSSY.RECONVERGENT B3, `(.L_x_101) ;  /* 0x000001b000037945 */ /* 0x000fe20003800200 */
[----:B------:R-:W-:-:S04]  /*04e0*/  IADD3 R0, PT, PT, R0, 0x4, RZ ;  /* 0x0000000400007810 */ /* 0x000fc80007ffe0ff */
[----:B------:R-:W-:-:S07]  /*04f0*/  ISETP.NE.AND P0, PT, R0, RZ, PT ;  /* 0x000000ff0000720c */ /* 0x000fce0003f05270 */
[----:B---3--:R-:W-:Y:S06]  /*0500*/  @P1 BRA `(.L_x_102) ;  /* 0x00000000002c1947 */ /* 0x008fec0003800000 */
[----:B0-----:R-:W-:Y:S01]  /*0510*/  IMAD.U32 R24, RZ, RZ, UR9 ;  /* 0x00000009ff187e24 */ /* 0x001fe2000f8e00ff */
[----:B--2---:R-:W-:Y:S01]  /*0520*/  MOV R19, UR13 ;  /* 0x0000000d00137c02 */ /* 0x004fe20008000f00 */
[----:B-1----:R-:W-:Y:S01]  /*0530*/  IMAD.U32 R9, RZ, RZ, UR11 ;  /* 0x0000000bff097e24 */ /* 0x002fe2000f8e00ff */
[----:B------:R-:W-:Y:S01]  /*0540*/  MOV R8, UR10 ;  /* 0x0000000a00087c02 */ /* 0x000fe20008000f00 */
[----:B-----5:R-:W-:-:S04]  /*0550*/  IMAD R10, R24, UR4, R13 ;  /* 0x00000004180a7c24 */ /* 0x020fc8000f8e020d */
[----:B------:R-:W-:-:S04]  /*0560*/  IMAD R11, R10, R19, R18 ;  /* 0x000000130a0b7224 */ /* 0x000fc800078e0212 */
[----:B------:R-:W-:-:S06]  /*0570*/  IMAD.WIDE R10, R11, 0x4, R8 ;  /* 0x000000040b0a7825 */ /* 0x000fcc00078e0208 */
[----:B------:R-:W2:Y:S04]  /*0580*/  LDG.E R11, desc[UR14][R10.64] ;  /* 0x0000000e0a0b7981 */ /* 0x000ea8000c1e1900 */
[----:B--2---:R0:W-:Y:S04]  /*0590*/  STG.E desc[UR14][R2.64], R11 ;  /* 0x0000000b02007986 */ /* 0x0041e8000c10190e */
[----:B------:R0:W-:Y:S01]  /*05a0*/  STG.E desc[UR14][R4.64], R13 ;  /* 0x0000000d04007986 */ /* 0x0001e2000c10190e */
[----:B------:R-:W-:Y:S05]  /*05b0*/  BRA `(.L_x_103) ;  /* 0x0000000000307947 */ /* 0x000fea0003800000 */
.L_x_102:
[----:B0-----:R-:W-:Y:S01]  /*05c0*/  MOV R24, UR9 ;  /* 0x0000000900187c02 */ /* 0x001fe20008000f00 */
[----:B-1----:R-:W-:Y:S01]  /*05d0*/  IMAD.U32 R8, RZ, RZ, UR10 ;  /* 0x0000000aff087e24 */ /* 0x002fe2000f8e00ff */
[----:B--2---:R-:W-:Y:S01]  /*05e0*/  MOV R19, UR13 ;  /* 0x0000000d00137c02 */ /* 0x004fe20008000f00 */
[----:B------:R-:W2:Y:S01]  /*05f0*/  LDG.E R12, desc[UR14][R2.64] ;  /* 0x0000000e020c7981 */ /* 0x000ea2000c1e1900 */
[----:B------:R-:W-:Y:S01]  /*0600*/  MOV R9, UR11 ;  /* 0x0000000b00097c02 */ /* 0x000fe20008000f00 */
[----:B-----5:R-:W-:-:S04]  /*0610*/  IMAD R10, R24, UR4, R13 ;  /* 0x00000004180a7c24 */ /* 0x020fc8000f8e020d */
[----:B------:R-:W-:-:S04]  /*0620*/  IMAD R11, R10, R19, R18 ;  /* 0x000000130a0b7224 */ /* 0x000fc800078e0212 */
[----:B------:R-:W-:-:S06]  /*0630*/  IMAD.WIDE R10, R11, 0x4, R8 ;  /* 0x000000040b0a7825 */ /* 0x000fcc00078e0208 */
[----:B------:R-:W2:Y:S02]  /*0640*/  LDG.E R11, desc[UR14][R10.64] ;  /* 0x0000000e0a0b7981 */ /* 0x000ea4000c1e1900 */
[----:B--2---:R-:W-:-:S13]  /*0650*/  FSETP.GT.AND P1, PT, R11, R12, PT ;  /* 0x0000000c0b00720b */ /* 0x004fda0003f24000 */
[----:B------:R1:W-:Y:S04]  /*0660*/  @P1 STG.E desc[UR14][R2.64], R11 ;  /* 0x0000000b02001986 */ /* 0x0003e8000c10190e */
[----:B------:R1:W-:Y:S02]  /*0670*/  @P1 STG.E desc[UR14][R4.64], R13 ;  /* 0x0000000d04001986 */ /* 0x0003e4000c10190e */
.L_x_103:
[----:B------:R-:W-:Y:S05]  /*0680*/  BSYNC.RECONVERGENT B3 ;  /* 0x0000000000037941 */ /* 0x000fea0003800200 */
.L_x_101:
[----:B------:R-:W2:Y:S04]  /*0690*/  LDG.E R27, desc[UR14][R6.64+-0x4] ;  /* 0xfffffc0e061b7981 */ /* 0x000ea8000c1e1900 */
[----:B------:R-:W3:Y:S01]  /*06a0*/  LDG.E R25, desc[UR14][R2.64] ;  /* 0x0000000e02197981 */ /* 0x000ee2000c1e1900 */
[----:B--2---:R-:W-:-:S04]  /*06b0*/  IMAD R10, R24, UR4, R27 ;  /* 0x00000004180a7c24 */ /* 0x004fc8000f8e021b */
[----:B01----:R-:W-:-:S04]  /*06c0*/  IMAD R11, R10, R19, R18 ;  /* 0x000000130a0b7224 */ /* 0x003fc800078e0212 */
[----:B------:R-:W-:-:S06]  /*06d0*/  IMAD.WIDE R10, R11, 0x4, R8 ;  /* 0x000000040b0a7825 */ /* 0x000fcc00078e0208 */
[----:B------:R-:W3:Y:S02]  /*06e0*/  LDG.E R10, desc[UR14][R10.64] ;  /* 0x0000000e0a0a7981 */ /* 0x000ee4000c1e1900 */
[----:B---3--:R-:W-:-:S13]  /*06f0*/  FSETP.GT.AND P1, PT, R10, R25, PT ;  /* 0x000000190a00720b */ /* 0x008fda0003f24000 */
[----:B------:R0:W-:Y:S04]  /*0700*/  @P1 STG.E desc[UR14][R2.64], R10 ;  /* 0x0000000a02001986 */ /* 0x0001e8000c10190e */
[----:B------:R3:W-:Y:S04]  /*0710*/  @P1 STG.E desc[UR14][R4.64], R27 ;  /* 0x0000001b04001986 */ /* 0x0007e8000c10190e */
[----:B------:R-:W2:Y:S04]  /*0720*/  LDG.E R29, desc[UR14][R6.64] ;  /* 0x0000000e061d7981 */ /* 0x000ea8000c1e1900 */
[----:B------:R-:W4:Y:S01]  /*0730*/  @P1 LDG.E R25, desc[UR14][R2.64] ;  /* 0x0000000e02191981 */ /* 0x000f22000c1e1900 */
[----:B--2---:R-:W-:-:S04]  /*0740*/  IMAD R12, R24, UR4, R29 ;  /* 0x00000004180c7c24 */ /* 0x004fc8000f8e021d */
[----:B------:R-:W-:-:S04]  /*0750*/  IMAD R13, R12, R19, R18 ;  /* 0x000000130c0d7224 */ /* 0x000fc800078e0212 */
[----:B------:R-:W-:-:S06]  /*0760*/  IMAD.WIDE R12, R13, 0x4, R8 ;  /* 0x000000040d0c7825 */ /* 0x000fcc00078e0208 */
[----:B------:R-:W4:Y:S02]  /*0770*/  LDG.E R12, desc[UR14][R12.64] ;  /* 0x0000000e0c0c7981 */ /* 0x000f24000c1e1900 */
[----:B----4-:R-:W-:-:S13]  /*0780*/  FSETP.GT.AND P1, PT, R12, R25, PT ;  /* 0x000000190c00720b */ /* 0x010fda0003f24000 */
[----:B------:R3:W-:Y:S04]  /*0790*/  @P1 STG.E desc[UR14][R2.64], R12 ;  /* 0x0000000c02001986 */ /* 0x0007e8000c10190e */
[----:B------:R3:W-:Y:S04]  /*07a0*/  @P1 STG.E desc[UR14][R4.64], R29 ;  /* 0x0000001d04001986 */ /* 0x0007e8000c10190e */
[----:B0-----:R-:W2:Y:S04]  /*07b0*/  LDG.E R10, desc[UR14][R6.64+0x4] ;  /* 0x0000040e060a7981 */ /* 0x001ea8000c1e1900 */
[----:B------:R-:W4:Y:S01]  /*07c0*/  @P1 LDG.E R25, desc[UR14][R2.64] ;  /* 0x0000000e02191981 */ /* 0x000f22000c1e1900 */
[----:B--2---:R-:W-:-:S04]  /*07d0*/  IMAD R24, R24, UR4, R10 ;  /* 0x0000000418187c24 */ /* 0x004fc8000f8e020a */
[----:B------:R-:W-:-:S04]  /*07e0*/  IMAD R11, R24, R19, R18 ;  /* 0x00000013180b7224 */ /* 0x000fc800078e0212 */
[----:B------:R-:W-:-:S06]  /*07f0*/  IMAD.WIDE R8, R11, 0x4, R8 ;  /* 0x000000040b087825 */ /* 0x000fcc00078e0208 */
[----:B------:R-:W4:Y:S01]  /*0800*/  LDG.E R8, desc[UR14][R8.64] ;  /* 0x0000000e08087981 */ /* 0x000f22000c1e1900 */
[----:B------:R-:W-:Y:S01]  /*0810*/  IADD3 R15, PT, PT, R15, 0x4, RZ ;  /* 0x000000040f0f7810 */ /* 0x000fe20007ffe0ff */
[----:B------:R-:W-:Y:S01]  /*0820*/  VIADD R14, R14, 0x4 ;  /* 0x000000040e0e7836 */ /* 0x000fe20000000000 */
[----:B----4-:R-:W-:-:S13]  /*0830*/  FSETP.GT.AND P1, PT, R8, R25, PT ;  /* 0x000000190800720b */ /* 0x010fda0003f24000 */
[----:B------:R3:W-:Y:S04]  /*0840*/  @P1 STG.E desc[UR14][R2.64], R8 ;  /* 0x0000000802001986 */ /* 0x0007e8000c10190e */
[----:B------:R3:W-:Y:S01]  /*0850*/  @P1 STG.E desc[UR14][R4.64], R10 ;  /* 0x0000000a04001986 */ /* 0x0007e2000c10190e */
[----:B------:R-:W-:Y:S05]  /*0860*/  @P0 BRA `(.L_x_104) ;  /* 0xfffffffc00040947 */ /* 0x000fea000383ffff */
.L_x_100:
[----:B012---:R-:W-:Y:S05]  /*0870*/  BSYNC.RECONVERGENT B2 ;  /* 0x0000000000027941 */ /* 0x007fea0003800200 */
.L_x_99:
[----:B------:R-:W-:-:S13]  /*0880*/  ISETP.NE.AND P0, PT, R23, RZ, PT ;  /* 0x000000ff1700720c */ /* 0x000fda0003f05270 */
[----:B------:R-:W-:Y:S05]  /*0890*/  @!P0 BRA `(.L_x_98) ;  /* 0x0000000000e08947 */ /* 0x000fea0003800000 */
[----:B------:R-:W0:Y:S01]  /*08a0*/  LDC.64 R6, c[0x0][0x398] ;  /* 0x0000e600ff067b82 */ /* 0x000e220000000a00 */
[----:B------:R-:W-:-:S05]  /*08b0*/  IADD3 R9, PT, PT, R16, R17, RZ ;  /* 0x0000001110097210 */ /* 0x000fca0007ffe0ff */
[----:B0-----:R-:W-:-:S05]  /*08c0*/  IMAD.WIDE R6, R9, 0x4, R6 ;  /* 0x0000000409067825 */ /* 0x001fca00078e0206 */
[----:B------:R0:W5:Y:S01]  /*08d0*/  LDG.E R13, desc[UR14][R6.64] ;  /* 0x0000000e060d7981 */ /* 0x000162000c1e1900 */
[----:B------:R-:W-:Y:S01]  /*08e0*/  ISETP.NE.AND P0, PT, R17, RZ, PT ;  /* 0x000000ff1100720c */ /* 0x000fe20003f05270 */
[----:B------:R-:W-:-:S12]  /*08f0*/  BSSY.RECONVERGENT B2, `(.L_x_105) ;  /* 0x000001c000027945 */ /* 0x000fd80003800200 */
[----:B0-----:R-:W-:Y:S05]  /*0900*/  @!P0 BRA `(.L_x_106) ;  /* 0x00000000003c8947 */ /* 0x001fea0003800000 */
[----:B------:R-:W0:Y:S01]  /*0910*/  LDCU UR6, c[0x0][0x384] ;  /* 0x00007080ff0677ac */ /* 0x000e220008000800 */
[----:B---3--:R-:W2:Y:S01]  /*0920*/  LDG.E R12, desc[UR14][R2.64] ;  /* 0x0000000e020c7981 */ /* 0x008ea2000c1e1900 */
[----:B------:R-:W1:Y:S01]  /*0930*/  LDCU.64 UR16, c[0x0][0x3a8] ;  /* 0x00007500ff1077ac */ /* 0x000e620008000a00 */
[----:B0-----:R-:W-:Y:S02]  /*0940*/  MOV R0, UR6 ;  /* 0x0000000600007c02 */ /* 0x001fe40008000f00 */
[----:B-1----:R-:W-:-:S03]  /*0950*/  MOV R9, UR17 ;  /* 0x0000001100097c02 */ /* 0x002fc60008000f00 */
[----:B-----5:R-:W-:Y:S02]  /*0960*/  IMAD R10, R0, UR4, R13 ;  /* 0x00000004000a7c24 */ /* 0x020fe4000f8e020d */
[----:B------:R-:W-:Y:S02]  /*0970*/  IMAD.U32 R8, RZ, RZ, UR16 ;  /* 0x00000010ff087e24 */ /* 0x000fe4000f8e00ff */
[----:B------:R-:W-:-:S04]  /*0980*/  IMAD R11, R10, R19, R18 ;  /* 0x000000130a0b7224 */ /* 0x000fc800078e0212 */
[----:B------:R-:W-:-:S06]  /*0990*/  IMAD.WIDE R10, R11, 0x4, R8 ;  /* 0x000000040b0a7825 */ /* 0x000fcc00078e0208 */
[----:B------:R-:W2:Y:S02]  /*09a0*/  LDG.E R11, desc[UR14][R10.64] ;  /* 0x0000000e0a0b7981 */ /* 0x000ea4000c1e1900 */
[----:B--2---:R-:W-:-:S13]  /*09b0*/  FSETP.GT.AND P0, PT, R11, R12, PT ;  /* 0x0000000c0b00720b */ /* 0x004fda0003f04000 */
[----:B------:R-:W-:Y:S05]  /*09c0*/  @!P0 BRA `(.L_x_107) ;  /* 0x0000000000388947 */ /* 0x000fea0003800000 */
[----:B------:R1:W-:Y:S04]  /*09d0*/  STG.E desc[UR14][R2.64], R11 ;  /* 0x0000000b02007986 */ /* 0x0003e8000c10190e */
[----:B------:R1:W-:Y:S01]  /*09e0*/  STG.E desc[UR14][R4.64], R13 ;  /* 0x0000000d04007986 */ /* 0x0003e2000c10190e */
[----:B------:R-:W-:Y:S05]  /*09f0*/  BRA `(.L_x_107) ;  /* 0x00000000002c7947 */ /* 0x000fea0003800000 */
.L_x_106:
[----:B------:R-:W0:Y:S01]  /*0a00*/  LDCU UR6, c[0x0][0x384] ;  /* 0x00007080ff0677ac */ /* 0x000e220008000800 */
[----:B------:R-:W1:Y:S01]  /*0a10*/  LDCU.64 UR16, c[0x0][0x3a8] ;  /* 0x00007500ff1077ac */ /* 0x000e620008000a00 */
[----:B0-----:R-:W-:Y:S02]  /*0a20*/  MOV R0, UR6 ;  /* 0x0000000600007c02 */ /* 0x001fe40008000f00 */
[----:B-1----:R-:W-:-:S03]  /*0a30*/  MOV R9, UR17 ;  /* 0x0000001100097c02 */ /* 0x002fc60008000f00 */
[----:B---3-5:R-:W-:Y:S02]  /*0a40*/  IMAD R10, R0, UR4, R13 ;  /* 0x00000004000a7c24 */ /* 0x028fe4000f8e020d */
[----:B------:R-:W-:Y:S02]  /*0a50*/  IMAD.U32 R8, RZ, RZ, UR16 ;  /* 0x00000010ff087e24 */ /* 0x000fe4000f8e00ff */
[----:B------:R-:W-:-:S04]  /*0a60*/  IMAD R11, R10, R19, R18 ;  /* 0x000000130a0b7224 */ /* 0x000fc800078e0212 */
[----:B------:R-:W-:-:S06]  /*0a70*/  IMAD.WIDE R10, R11, 0x4, R8 ;  /* 0x000000040b0a7825 */ /* 0x000fcc00078e0208 */
[----:B------:R-:W2:Y:S04]  /*0a80*/  LDG.E R11, desc[UR14][R10.64] ;  /* 0x0000000e0a0b7981 */ /* 0x000ea8000c1e1900 */
[----:B--2---:R0:W-:Y:S04]  /*0a90*/  STG.E desc[UR14][R2.64], R11 ;  /* 0x0000000b02007986 */ /* 0x0041e8000c10190e */
[----:B------:R0:W-:Y:S02]  /*0aa0*/  STG.E desc[UR14][R4.64], R13 ;  /* 0x0000000d04007986 */ /* 0x0001e4000c10190e */
.L_x_107:
[----:B------:R-:W-:Y:S05]  /*0ab0*/  BSYNC.RECONVERGENT B2 ;  /* 0x0000000000027941 */ /* 0x000fea0003800200 */
.L_x_105:
[----:B------:R-:W-:-:S13]  /*0ac0*/  ISETP.NE.AND P0, PT, R23, 0x1, PT ;  /* 0x000000011700780c */ /* 0x000fda0003f05270 */
[----:B------:R-:W-:Y:S05]  /*0ad0*/  @!P0 BRA `(.L_x_98) ;  /* 0x0000000000508947 */ /* 0x000fea0003800000 */
[----:B01----:R-:W2:Y:S04]  /*0ae0*/  LDG.E R13, desc[UR14][R6.64+0x4] ;  /* 0x0000040e060d7981 */ /* 0x003ea8000c1e1900 */
[----:B------:R-:W3:Y:S01]  /*0af0*/  LDG.E R12, desc[UR14][R2.64] ;  /* 0x0000000e020c7981 */ /* 0x000ee2000c1e1900 */
[----:B--2---:R-:W-:-:S04]  /*0b00*/  IMAD R10, R0, UR4, R13 ;  /* 0x00000004000a7c24 */ /* 0x004fc8000f8e020d */
[----:B------:R-:W-:-:S04]  /*0b10*/  IMAD R11, R10, R19, R18 ;  /* 0x000000130a0b7224 */ /* 0x000fc800078e0212 */
[----:B------:R-:W-:-:S06]  /*0b20*/  IMAD.WIDE R10, R11, 0x4, R8 ;  /* 0x000000040b0a7825 */ /* 0x000fcc00078e0208 */
[----:B------:R-:W3:Y:S02]  /*0b30*/  LDG.E R11, desc[UR14][R10.64] ;  /* 0x0000000e0a0b7981 */ /* 0x000ee4000c1e1900 */
[----:B---3--:R-:W-:-:S13]  /*0b40*/  FSETP.GT.AND P0, PT, R11, R12, PT ;  /* 0x0000000c0b00720b */ /* 0x008fda0003f04000 */
[----:B------:R4:W-:Y:S04]  /*0b50*/  @P0 STG.E desc[UR14][R2.64], R11 ;  /* 0x0000000b02000986 */ /* 0x0009e8000c10190e */
[----:B------:R4:W-:Y:S01]  /*0b60*/  @P0 STG.E desc[UR14][R4.64], R13 ;  /* 0x0000000d04000986 */ /* 0x0009e2000c10190e */
[----:B------:R-:W-:-:S13]  /*0b70*/  ISETP.NE.AND P0, PT, R23, 0x2, PT ;  /* 0x000000021700780c */ /* 0x000fda0003f05270 */
[----:B----4-:R-:W-:Y:S05]  /*0b80*/  @!P0 BRA `(.L_x_98) ;  /* 0x0000000000248947 */ /* 0x010fea0003800000 */
[----:B------:R-:W2:Y:S02]  /*0b90*/  LDG.E R7, desc[UR14][R6.64+0x8] ;  /* 0x0000080e06077981 */ /* 0x000ea4000c1e1900 */
[----:B--2---:R-:W-:-:S04]  /*0ba0*/  IMAD R0, R0, UR4, R7 ;  /* 0x0000000400007c24 */ /* 0x004fc8000f8e0207 */
[----:B------:R-:W-:Y:S02]  /*0bb0*/  IMAD R19, R0, R19, R18 ;  /* 0x0000001300137224 */ /* 0x000fe400078e0212 */
[----:B------:R-:W2:Y:S02]  /*0bc0*/  LDG.E R0, desc[UR14][R2.64] ;  /* 0x0000000e02007981 */ /* 0x000ea4000c1e1900 */
[----:B------:R-:W-:-:S06]  /*0bd0*/  IMAD.WIDE R8, R19, 0x4, R8 ;  /* 0x0000000413087825 */ /* 0x000fcc00078e0208 */
[----:B------:R-:W2:Y:S02]  /*0be0*/  LDG.E R9, desc[UR14][R8.64] ;  /* 0x0000000e08097981 */ /* 0x000ea4000c1e1900 */
[----:B--2---:R-:W-:-:S13]  /*0bf0*/  FSETP.GT.AND P0, PT, R9, R0, PT ;  /* 0x000000000900720b */ /* 0x004fda0003f04000 */
[----:B------:R4:W-:Y:S04]  /*0c00*/  @P0 STG.E desc[UR14][R2.64], R9 ;  /* 0x0000000902000986 */ /* 0x0009e8000c10190e */
[----:B------:R4:W-:Y:S02]  /*0c10*/  @P0 STG.E desc[UR14][R4.64], R7 ;  /* 0x0000000704000986 */ /* 0x0009e4000c10190e */
.L_x_98:
[----:B012---:R-:W-:Y:S05]  /*0c20*/  BSYNC.RECONVERGENT B0 ;  /* 0x0000000000007941 */ /* 0x007fea0003800200 */
.L_x_97:
[----:B------:R-:W-:-:S04]  /*0c30*/  IADD3 R22, PT, PT, R22, UR12, RZ ;  /* 0x0000000c16167c10 */ /* 0x000fc8000fffe0ff */
[----:B------:R-:W-:-:S13]  /*0c40*/  ISETP.GE.AND P0, PT, R22, UR5, PT ;  /* 0x0000000516007c0c */ /* 0x000fda000bf06270 */
[----:B------:R-:W-:Y:S05]  /*0c50*/  @!P0 BRA `(.L_x_108) ;  /* 0xfffffff400408947 */ /* 0x000fea000383ffff */
.L_x_96:
[----:B012---:R-:W-:Y:S05]  /*0c60*/  BSYNC.RECONVERGENT B1 ;  /* 0x0000000000017941 */ /* 0x007fea0003800200 */
.L_x_95:
[----:B------:R-:W0:Y:S01]  /*0c70*/  LDCU UR6, c[0x0][0x370] ;  /* 0x00006e00ff0677ac */ /* 0x000e220008000800 */
[----:B------:R-:W1:Y:S01]  /*0c80*/  LDCU UR9, c[0x0][0x380] ;  /* 0x00007000ff0977ac */ /* 0x000e620008000800 */
[----:B0-----:R-:W-:-:S04]  /*0c90*/  UIADD3 UR4, UPT, UPT, UR6, UR4, URZ ;  /* 0x0000000406047290 */ /* 0x001fc8000fffe0ff */
[----:B-1----:R-:W-:-:S09]  /*0ca0*/  UISETP.GE.AND UP0, UPT, UR4, UR9, UPT ;  /* 0x000000090400728c */ /* 0x002fd2000bf06270 */
[----:B------:R-:W-:Y:S05]  /*0cb0*/  BRA.U !UP0, `(.L_x_109) ;  /* 0xfffffff508047547 */ /* 0x000fea000b83ffff */
[----:B------:R-:W-:Y:S05]  /*0cc0*/  EXIT ;  /* 0x000000000000794d */ /* 0x000fea0003800000 */
.L_x_110:
        /* <DEDUP_REMOVED lines=11> */
.L_x_116:


//--------------------- .nv.shared.reserved.0     --------------------------
	.section	.nv.shared.reserved.0,"aw",@nobits
	.weak		__nv_reservedSMEM_offset_0_alias
	.size		__nv_reservedSMEM_offset_0_alias, 0, 64
	.other		__nv_reservedSMEM_offset_0_alias,@"STO_CUDA_RESERVED_SHARED STV_DEFAULT"
__nv_reservedSMEM_offset_0_alias:
	.zero		0
	.zero		64


//--------------------- .nv.constant0._Z19avg_pool3d_backwardiiiiiPKiS0_PKfPf --------------------------
	.section	.nv.constant0._Z19avg_pool3d_backwardiiiiiPKiS0_PKfPf,"a",@progbits
	.sectionflags	@""
	.align	4
.nv.constant0._Z19avg_pool3d_backwardiiiiiPKiS0_PKfPf:
	.zero		952


//--------------------- .nv.constant0._Z18avg_pool3d_forwardiiiiiPKiS0_PKfPf --------------------------
	.section	.nv.constant0._Z18avg_pool3d_forwardiiiiiPKiS0_PKfPf,"a",@progbits
	.sectionflags	@""
	.align	4
.nv.constant0._Z18avg_pool3d_forwardiiiiiPKiS0_PKfPf:
	.zero		952


//--------------------- .nv.constant0._Z19max_pool3d_backwardiiiiPKiPKfPf --------------------------
	.section	.nv.constant0._Z19max_pool3d_backwardiiiiPKiPKfPf,"a",@progbits
	.sectionflags	@""
	.align	4
.nv.constant0._Z19max_pool3d_backwardiiiiPKiPKfPf:
	.zero		936


//--------------------- .nv.constant0._Z18max_pool3d_forwardiiiiiPKiS0_PKfPfPi --------------------------
	.section	.nv.constant0._Z18max_pool3d_forwardiiiiiPKiS0_PKfPfPi,"a",@progbits
	.sectionflags	@""
	.align	4
.nv.constant0._Z18max_pool3d_forwardiiiiiPKiS0_PKfPfPi:
	.zero		960


//--------------------- SYMBOLS --------------------------

	.type		.nv.reservedSmem.offset0,@object
	.size		.nv.reservedSmem.offset0,0x4
